//
// Generated by NVIDIA NVVM Compiler
//
// Compiler Build ID: CL-36424714
// Cuda compilation tools, release 13.0, V13.0.88
// Based on NVVM 20.0.0
//

.version 9.0
.target sm_100
.address_size 64

	// .globl	_Z15generate_primesPii
.global .align 4 .b8 __cudart_i2opi_f[24] = {65, 144, 67, 60, 153, 149, 98, 219, 192, 221, 52, 245, 209, 87, 39, 252, 41, 21, 68, 78, 110, 131, 249, 162};

.visible .entry _Z15generate_primesPii(
	.param .u64 .ptr .align 1 _Z15generate_primesPii_param_0,
	.param .u32 _Z15generate_primesPii_param_1
)
{
	.reg .pred 	%p<10>;
	.reg .b32 	%r<18>;
	.reg .b64 	%rd<17>;

	ld.param.u64 	%rd4, [_Z15generate_primesPii_param_0];
	ld.param.u32 	%r6, [_Z15generate_primesPii_param_1];
	mov.u32 	%r7, %tid.x;
	mov.u32 	%r8, %ctaid.x;
	mov.u32 	%r9, %ntid.x;
	mad.lo.s32 	%r1, %r8, %r9, %r7;
	add.s32 	%r10, %r6, %r1;
	mul.wide.s32 	%rd5, %r10, 987654321;
	add.s64 	%rd16, %rd5, 123456789;
	and.b32  	%r2, %r10, 1;
$L__BB0_1:
	cvt.u32.u64 	%r3, %rd16;
	setp.lt.s32 	%p1, %r3, 2;
	@%p1 bra 	$L__BB0_9;
	setp.lt.u32 	%p2, %r3, 4;
	@%p2 bra 	$L__BB0_10;
	setp.ne.s32 	%p3, %r2, 0;
	mul.lo.s32 	%r11, %r3, -1431655765;
	setp.lt.u32 	%p4, %r11, 1431655766;
	or.pred  	%p5, %p3, %p4;
	@%p5 bra 	$L__BB0_9;
	setp.lt.u32 	%p6, %r3, 25;
	@%p6 bra 	$L__BB0_10;
	mov.b32 	%r17, 5;
	bra.uni 	$L__BB0_7;
$L__BB0_6:
	add.s32 	%r17, %r17, 6;
	mul.lo.s32 	%r16, %r17, %r17;
	setp.gt.s32 	%p9, %r16, %r3;
	@%p9 bra 	$L__BB0_10;
$L__BB0_7:
	rem.u32 	%r13, %r3, %r17;
	setp.eq.s32 	%p7, %r13, 0;
	@%p7 bra 	$L__BB0_9;
	add.s32 	%r14, %r17, 2;
	rem.u32 	%r15, %r3, %r14;
	setp.ne.s32 	%p8, %r15, 0;
	@%p8 bra 	$L__BB0_6;
$L__BB0_9:
	add.s64 	%rd16, %rd16, 2;
	bra.uni 	$L__BB0_1;
$L__BB0_10:
	cvta.to.global.u64 	%rd6, %rd4;
	mul.hi.u64 	%rd7, %rd16, 8589934597;
	sub.s64 	%rd8, %rd16, %rd7;
	shr.u64 	%rd9, %rd8, 1;
	add.s64 	%rd10, %rd9, %rd7;
	shr.u64 	%rd11, %rd10, 30;
	mul.lo.s64 	%rd12, %rd11, 2147483647;
	sub.s64 	%rd13, %rd16, %rd12;
	mul.wide.s32 	%rd14, %r1, 4;
	add.s64 	%rd15, %rd6, %rd14;
	st.global.u32 	[%rd15], %rd13;
	ret;

}
	// .globl	_Z16transform_coordsPiS_fi
.visible .entry _Z16transform_coordsPiS_fi(
	.param .u64 .ptr .align 1 _Z16transform_coordsPiS_fi_param_0,
	.param .u64 .ptr .align 1 _Z16transform_coordsPiS_fi_param_1,
	.param .f32 _Z16transform_coordsPiS_fi_param_2,
	.param .u32 _Z16transform_coordsPiS_fi_param_3
)
{
	.local .align 4 .b8 	__local_depot1[28];
	.reg .b64 	%SP;
	.reg .b64 	%SPL;
	.reg .pred 	%p<17>;
	.reg .b32 	%r<86>;
	.reg .b32 	%f<53>;
	.reg .b64 	%rd<47>;
	.reg .b64 	%fd<5>;

	mov.u64 	%SPL, __local_depot1;
	ld.param.u64 	%rd16, [_Z16transform_coordsPiS_fi_param_0];
	ld.param.u64 	%rd17, [_Z16transform_coordsPiS_fi_param_1];
	ld.param.f32 	%f11, [_Z16transform_coordsPiS_fi_param_2];
	ld.param.u32 	%r29, [_Z16transform_coordsPiS_fi_param_3];
	add.u64 	%rd1, %SPL, 0;
	mov.u32 	%r30, %tid.x;
	mov.u32 	%r31, %ctaid.x;
	mov.u32 	%r32, %ntid.x;
	mad.lo.s32 	%r1, %r31, %r32, %r30;
	cvt.rn.f32.s32 	%f12, %r1;
	fma.rn.f32 	%f1, %f12, 0f3DCCCCCD, %f11;
	cvt.rn.f32.s32 	%f2, %r29;
	mul.f32 	%f13, %f1, 0f3F22F983;
	cvt.rni.s32.f32 	%r85, %f13;
	cvt.rn.f32.s32 	%f14, %r85;
	fma.rn.f32 	%f15, %f14, 0fBFC90FDA, %f1;
	fma.rn.f32 	%f16, %f14, 0fB3A22168, %f15;
	fma.rn.f32 	%f52, %f14, 0fA7C234C5, %f16;
	abs.f32 	%f4, %f1;
	setp.ltu.f32 	%p1, %f4, 0f47CE4780;
	mov.u32 	%r81, %r85;
	mov.f32 	%f51, %f52;
	@%p1 bra 	$L__BB1_8;
	setp.neu.f32 	%p2, %f4, 0f7F800000;
	@%p2 bra 	$L__BB1_3;
	mov.f32 	%f19, 0f00000000;
	mul.rn.f32 	%f51, %f1, %f19;
	mov.b32 	%r81, 0;
	bra.uni 	$L__BB1_8;
$L__BB1_3:
	mov.b32 	%r3, %f1;
	shl.b32 	%r34, %r3, 8;
	or.b32  	%r4, %r34, -2147483648;
	mov.b64 	%rd43, 0;
	mov.b32 	%r78, 0;
	mov.u64 	%rd41, __cudart_i2opi_f;
	mov.u64 	%rd42, %rd1;
$L__BB1_4:
	.pragma "nounroll";
	ld.global.nc.u32 	%r35, [%rd41];
	mad.wide.u32 	%rd21, %r35, %r4, %rd43;
	shr.u64 	%rd43, %rd21, 32;
	st.local.u32 	[%rd42], %rd21;
	add.s32 	%r78, %r78, 1;
	add.s64 	%rd42, %rd42, 4;
	add.s64 	%rd41, %rd41, 4;
	setp.ne.s32 	%p3, %r78, 6;
	@%p3 bra 	$L__BB1_4;
	shr.u32 	%r36, %r3, 23;
	st.local.u32 	[%rd1+24], %rd43;
	and.b32  	%r7, %r36, 31;
	and.b32  	%r37, %r36, 224;
	add.s32 	%r38, %r37, -128;
	shr.u32 	%r39, %r38, 5;
	mul.wide.u32 	%rd22, %r39, 4;
	sub.s64 	%rd8, %rd1, %rd22;
	ld.local.u32 	%r79, [%rd8+24];
	ld.local.u32 	%r80, [%rd8+20];
	setp.eq.s32 	%p4, %r7, 0;
	@%p4 bra 	$L__BB1_7;
	shf.l.wrap.b32 	%r79, %r80, %r79, %r7;
	ld.local.u32 	%r40, [%rd8+16];
	shf.l.wrap.b32 	%r80, %r40, %r80, %r7;
$L__BB1_7:
	shr.u32 	%r41, %r79, 30;
	shf.l.wrap.b32 	%r42, %r80, %r79, 2;
	shl.b32 	%r43, %r80, 2;
	shr.u32 	%r44, %r42, 31;
	add.s32 	%r45, %r44, %r41;
	neg.s32 	%r46, %r45;
	setp.lt.s32 	%p5, %r3, 0;
	selp.b32 	%r81, %r46, %r45, %p5;
	xor.b32  	%r47, %r42, %r3;
	shr.s32 	%r48, %r42, 31;
	xor.b32  	%r49, %r48, %r42;
	xor.b32  	%r50, %r48, %r43;
	cvt.u64.u32 	%rd23, %r49;
	shl.b64 	%rd24, %rd23, 32;
	cvt.u64.u32 	%rd25, %r50;
	or.b64  	%rd26, %rd24, %rd25;
	cvt.rn.f64.s64 	%fd1, %rd26;
	mul.f64 	%fd2, %fd1, 0d3BF921FB54442D19;
	cvt.rn.f32.f64 	%f17, %fd2;
	neg.f32 	%f18, %f17;
	setp.lt.s32 	%p6, %r47, 0;
	selp.f32 	%f51, %f18, %f17, %p6;
$L__BB1_8:
	setp.ltu.f32 	%p7, %f4, 0f47CE4780;
	add.s32 	%r52, %r81, 1;
	mul.rn.f32 	%f20, %f51, %f51;
	and.b32  	%r53, %r81, 1;
	setp.eq.b32 	%p8, %r53, 1;
	selp.f32 	%f21, %f51, 0f3F800000, %p8;
	fma.rn.f32 	%f22, %f20, %f21, 0f00000000;
	fma.rn.f32 	%f23, %f20, 0f37CBAC00, 0fBAB607ED;
	selp.f32 	%f24, 0fB94D4153, %f23, %p8;
	selp.f32 	%f25, 0f3C0885E4, 0f3D2AAABB, %p8;
	fma.rn.f32 	%f26, %f24, %f20, %f25;
	selp.f32 	%f27, 0fBE2AAAA8, 0fBEFFFFFF, %p8;
	fma.rn.f32 	%f28, %f26, %f20, %f27;
	fma.rn.f32 	%f29, %f28, %f22, %f21;
	and.b32  	%r54, %r52, 2;
	setp.eq.s32 	%p9, %r54, 0;
	mov.f32 	%f30, 0f00000000;
	sub.f32 	%f31, %f30, %f29;
	selp.f32 	%f32, %f29, %f31, %p9;
	mul.f32 	%f33, %f32, %f2;
	cvt.rzi.s32.f32 	%r55, %f33;
	cvta.to.global.u64 	%rd27, %rd16;
	mul.wide.s32 	%rd28, %r1, 4;
	add.s64 	%rd29, %rd27, %rd28;
	st.global.u32 	[%rd29], %r55;
	@%p7 bra 	$L__BB1_16;
	setp.neu.f32 	%p10, %f4, 0f7F800000;
	@%p10 bra 	$L__BB1_11;
	mov.f32 	%f36, 0f00000000;
	mul.rn.f32 	%f52, %f1, %f36;
	mov.b32 	%r85, 0;
	bra.uni 	$L__BB1_16;
$L__BB1_11:
	mov.b32 	%r16, %f1;
	shl.b32 	%r57, %r16, 8;
	or.b32  	%r17, %r57, -2147483648;
	mov.b64 	%rd46, 0;
	mov.b32 	%r82, 0;
	mov.u64 	%rd44, __cudart_i2opi_f;
	mov.u64 	%rd45, %rd1;
$L__BB1_12:
	.pragma "nounroll";
	ld.global.nc.u32 	%r58, [%rd44];
	mad.wide.u32 	%rd32, %r58, %r17, %rd46;
	shr.u64 	%rd46, %rd32, 32;
	st.local.u32 	[%rd45], %rd32;
	add.s32 	%r82, %r82, 1;
	add.s64 	%rd45, %rd45, 4;
	add.s64 	%rd44, %rd44, 4;
	setp.ne.s32 	%p11, %r82, 6;
	@%p11 bra 	$L__BB1_12;
	shr.u32 	%r59, %r16, 23;
	st.local.u32 	[%rd1+24], %rd46;
	and.b32  	%r20, %r59, 31;
	and.b32  	%r60, %r59, 224;
	add.s32 	%r61, %r60, -128;
	shr.u32 	%r62, %r61, 5;
	mul.wide.u32 	%rd33, %r62, 4;
	sub.s64 	%rd15, %rd1, %rd33;
	ld.local.u32 	%r83, [%rd15+24];
	ld.local.u32 	%r84, [%rd15+20];
	setp.eq.s32 	%p12, %r20, 0;
	@%p12 bra 	$L__BB1_15;
	shf.l.wrap.b32 	%r83, %r84, %r83, %r20;
	ld.local.u32 	%r63, [%rd15+16];
	shf.l.wrap.b32 	%r84, %r63, %r84, %r20;
$L__BB1_15:
	shr.u32 	%r64, %r83, 30;
	shf.l.wrap.b32 	%r65, %r84, %r83, 2;
	shl.b32 	%r66, %r84, 2;
	shr.u32 	%r67, %r65, 31;
	add.s32 	%r68, %r67, %r64;
	neg.s32 	%r69, %r68;
	setp.lt.s32 	%p13, %r16, 0;
	selp.b32 	%r85, %r69, %r68, %p13;
	xor.b32  	%r70, %r65, %r16;
	shr.s32 	%r71, %r65, 31;
	xor.b32  	%r72, %r71, %r65;
	xor.b32  	%r73, %r71, %r66;
	cvt.u64.u32 	%rd34, %r72;
	shl.b64 	%rd35, %rd34, 32;
	cvt.u64.u32 	%rd36, %r73;
	or.b64  	%rd37, %rd35, %rd36;
	cvt.rn.f64.s64 	%fd3, %rd37;
	mul.f64 	%fd4, %fd3, 0d3BF921FB54442D19;
	cvt.rn.f32.f64 	%f34, %fd4;
	neg.f32 	%f35, %f34;
	setp.lt.s32 	%p14, %r70, 0;
	selp.f32 	%f52, %f35, %f34, %p14;
$L__BB1_16:
	cvta.to.global.u64 	%rd38, %rd17;
	mul.rn.f32 	%f37, %f52, %f52;
	and.b32  	%r75, %r85, 1;
	setp.eq.b32 	%p15, %r75, 1;
	selp.f32 	%f38, 0f3F800000, %f52, %p15;
	fma.rn.f32 	%f39, %f37, %f38, 0f00000000;
	fma.rn.f32 	%f40, %f37, 0f37CBAC00, 0fBAB607ED;
	selp.f32 	%f41, %f40, 0fB94D4153, %p15;
	selp.f32 	%f42, 0f3D2AAABB, 0f3C0885E4, %p15;
	fma.rn.f32 	%f43, %f41, %f37, %f42;
	selp.f32 	%f44, 0fBEFFFFFF, 0fBE2AAAA8, %p15;
	fma.rn.f32 	%f45, %f43, %f37, %f44;
	fma.rn.f32 	%f46, %f45, %f39, %f38;
	and.b32  	%r76, %r85, 2;
	setp.eq.s32 	%p16, %r76, 0;
	mov.f32 	%f47, 0f00000000;
	sub.f32 	%f48, %f47, %f46;
	selp.f32 	%f49, %f46, %f48, %p16;
	mul.f32 	%f50, %f49, %f2;
	cvt.rzi.s32.f32 	%r77, %f50;
	add.s64 	%rd40, %rd38, %rd28;
	st.global.u32 	[%rd40], %r77;
	ret;

}
	// .globl	_Z17random_function_1Pi
.visible .entry _Z17random_function_1Pi(
	.param .u64 .ptr .align 1 _Z17random_function_1Pi_param_0
)
{
	.reg .b32 	%r<12>;
	.reg .b64 	%rd<5>;

	ld.param.u64 	%rd1, [_Z17random_function_1Pi_param_0];
	cvta.to.global.u64 	%rd2, %rd1;
	mov.u32 	%r1, %tid.x;
	mov.u32 	%r2, %ctaid.x;
	mov.u32 	%r3, %ntid.x;
	mad.lo.s32 	%r4, %r2, %r3, %r1;
	mad.lo.s32 	%r5, %r4, 738561297, 28477774;
	mul.hi.s32 	%r6, %r5, 1073741825;
	shr.u32 	%r7, %r6, 31;
	shr.s32 	%r8, %r6, 29;
	add.s32 	%r9, %r8, %r7;
	mul.lo.s32 	%r10, %r9, 2147483647;
	sub.s32 	%r11, %r5, %r10;
	mul.wide.s32 	%rd3, %r4, 4;
	add.s64 	%rd4, %rd2, %rd3;
	st.global.u32 	[%rd4], %r11;
	ret;

}
	// .globl	_Z17random_function_2Pff
.visible .entry _Z17random_function_2Pff(
	.param .u64 .ptr .align 1 _Z17random_function_2Pff_param_0,
	.param .f32 _Z17random_function_2Pff_param_1
)
{
	.local .align 4 .b8 	__local_depot3[28];
	.reg .b64 	%SP;
	.reg .b64 	%SPL;
	.reg .pred 	%p<9>;
	.reg .b32 	%r<44>;
	.reg .b32 	%f<31>;
	.reg .b64 	%rd<25>;
	.reg .b64 	%fd<3>;

	mov.u64 	%SPL, __local_depot3;
	ld.param.u64 	%rd9, [_Z17random_function_2Pff_param_0];
	ld.param.f32 	%f7, [_Z17random_function_2Pff_param_1];
	add.u64 	%rd1, %SPL, 0;
	mov.u32 	%r16, %tid.x;
	mov.u32 	%r17, %ctaid.x;
	mov.u32 	%r18, %ntid.x;
	mad.lo.s32 	%r1, %r17, %r18, %r16;
	cvt.rn.f32.s32 	%f8, %r1;
	mul.f32 	%f1, %f8, 0f3E99999A;
	mul.f32 	%f9, %f1, 0f3F22F983;
	cvt.rni.s32.f32 	%r43, %f9;
	cvt.rn.f32.s32 	%f10, %r43;
	fma.rn.f32 	%f11, %f10, 0fBFC90FDA, %f1;
	fma.rn.f32 	%f12, %f10, 0fB3A22168, %f11;
	fma.rn.f32 	%f30, %f10, 0fA7C234C5, %f12;
	abs.f32 	%f3, %f1;
	setp.ltu.f32 	%p1, %f3, 0f47CE4780;
	@%p1 bra 	$L__BB3_8;
	setp.neu.f32 	%p2, %f3, 0f7F800000;
	@%p2 bra 	$L__BB3_3;
	mov.f32 	%f15, 0f00000000;
	mul.rn.f32 	%f30, %f1, %f15;
	mov.b32 	%r43, 0;
	bra.uni 	$L__BB3_8;
$L__BB3_3:
	mov.b32 	%r3, %f1;
	shl.b32 	%r20, %r3, 8;
	or.b32  	%r4, %r20, -2147483648;
	mov.b64 	%rd24, 0;
	mov.b32 	%r40, 0;
	mov.u64 	%rd22, __cudart_i2opi_f;
	mov.u64 	%rd23, %rd1;
$L__BB3_4:
	.pragma "nounroll";
	ld.global.nc.u32 	%r21, [%rd22];
	mad.wide.u32 	%rd13, %r21, %r4, %rd24;
	shr.u64 	%rd24, %rd13, 32;
	st.local.u32 	[%rd23], %rd13;
	add.s32 	%r40, %r40, 1;
	add.s64 	%rd23, %rd23, 4;
	add.s64 	%rd22, %rd22, 4;
	setp.ne.s32 	%p3, %r40, 6;
	@%p3 bra 	$L__BB3_4;
	shr.u32 	%r22, %r3, 23;
	st.local.u32 	[%rd1+24], %rd24;
	and.b32  	%r7, %r22, 31;
	and.b32  	%r23, %r22, 224;
	add.s32 	%r24, %r23, -128;
	shr.u32 	%r25, %r24, 5;
	mul.wide.u32 	%rd14, %r25, 4;
	sub.s64 	%rd8, %rd1, %rd14;
	ld.local.u32 	%r41, [%rd8+24];
	ld.local.u32 	%r42, [%rd8+20];
	setp.eq.s32 	%p4, %r7, 0;
	@%p4 bra 	$L__BB3_7;
	shf.l.wrap.b32 	%r41, %r42, %r41, %r7;
	ld.local.u32 	%r26, [%rd8+16];
	shf.l.wrap.b32 	%r42, %r26, %r42, %r7;
$L__BB3_7:
	shr.u32 	%r27, %r41, 30;
	shf.l.wrap.b32 	%r28, %r42, %r41, 2;
	shl.b32 	%r29, %r42, 2;
	shr.u32 	%r30, %r28, 31;
	add.s32 	%r31, %r30, %r27;
	neg.s32 	%r32, %r31;
	setp.lt.s32 	%p5, %r3, 0;
	selp.b32 	%r43, %r32, %r31, %p5;
	xor.b32  	%r33, %r28, %r3;
	shr.s32 	%r34, %r28, 31;
	xor.b32  	%r35, %r34, %r28;
	xor.b32  	%r36, %r34, %r29;
	cvt.u64.u32 	%rd15, %r35;
	shl.b64 	%rd16, %rd15, 32;
	cvt.u64.u32 	%rd17, %r36;
	or.b64  	%rd18, %rd16, %rd17;
	cvt.rn.f64.s64 	%fd1, %rd18;
	mul.f64 	%fd2, %fd1, 0d3BF921FB54442D19;
	cvt.rn.f32.f64 	%f13, %fd2;
	neg.f32 	%f14, %f13;
	setp.lt.s32 	%p6, %r33, 0;
	selp.f32 	%f30, %f14, %f13, %p6;
$L__BB3_8:
	cvta.to.global.u64 	%rd19, %rd9;
	mul.rn.f32 	%f16, %f30, %f30;
	and.b32  	%r38, %r43, 1;
	setp.eq.b32 	%p7, %r38, 1;
	selp.f32 	%f17, 0f3F800000, %f30, %p7;
	fma.rn.f32 	%f18, %f16, %f17, 0f00000000;
	fma.rn.f32 	%f19, %f16, 0f37CBAC00, 0fBAB607ED;
	selp.f32 	%f20, %f19, 0fB94D4153, %p7;
	selp.f32 	%f21, 0f3D2AAABB, 0f3C0885E4, %p7;
	fma.rn.f32 	%f22, %f20, %f16, %f21;
	selp.f32 	%f23, 0fBEFFFFFF, 0fBE2AAAA8, %p7;
	fma.rn.f32 	%f24, %f22, %f16, %f23;
	fma.rn.f32 	%f25, %f24, %f18, %f17;
	and.b32  	%r39, %r43, 2;
	setp.eq.s32 	%p8, %r39, 0;
	mov.f32 	%f26, 0f00000000;
	sub.f32 	%f27, %f26, %f25;
	selp.f32 	%f28, %f25, %f27, %p8;
	mul.f32 	%f29, %f7, %f28;
	mul.wide.s32 	%rd20, %r1, 4;
	add.s64 	%rd21, %rd19, %rd20;
	st.global.f32 	[%rd21], %f29;
	ret;

}


// ===== COMPILED SASS (sm_100) =====

	.target	sm_100

	.elftype	@"ET_EXEC"


//--------------------- .note.nv.tkinfo           --------------------------
	.section	.note.nv.tkinfo,"",@"SHT_NOTE"
	.sectionflags	@"SHF_NOTE_NV_TKINFO"
	.tkinfo
        /*0018*/ 	.word	0x00000002
        /*0030*/ 	.string	""
        /*0030*/ 	.string	"ptxas"
        /*0030*/ 	.string	"Cuda compilation tools, release 13.0, V13.0.88"
        /*0030*/ 	.string	"Build cuda_13.0.r13.0/compiler.36424714_0"
        /*0030*/ 	.string	"-arch sm_100 -m 64 "



//--------------------- .note.nv.cuinfo           --------------------------
	.section	.note.nv.cuinfo,"",@"SHT_NOTE"
	.sectionflags	@"SHF_NOTE_NV_CUINFO"
        /*0018*/ 	.short	0x0002
        /*001a*/ 	.short	0x0064
        /*001c*/ 	.short	0x0082
	.zero		2


//--------------------- .nv.info                  --------------------------
	.section	.nv.info,"",@"SHT_CUDA_INFO"
	.align	4


	//----- nvinfo : EIATTR_REGCOUNT
	.align		4
        /*0000*/ 	.byte	0x04, 0x2f
        /*0002*/ 	.short	(.L_2 - .L_1)
	.align		4
.L_1:
        /*0004*/ 	.word	index@(_Z15generate_primesPii)
        /*0008*/ 	.word	0x0000000e


	//----- nvinfo : EIATTR_FRAME_SIZE
	.align		4
.L_2:
        /*000c*/ 	.byte	0x04, 0x11
        /*000e*/ 	.short	(.L_4 - .L_3)
	.align		4
.L_3:
        /*0010*/ 	.word	index@(_Z15generate_primesPii)
        /*0014*/ 	.word	0x00000000


	//----- nvinfo : EIATTR_REGCOUNT
	.align		4
.L_4:
        /*0018*/ 	.byte	0x04, 0x2f
        /*001a*/ 	.short	(.L_6 - .L_5)
	.align		4
.L_5:
        /*001c*/ 	.word	index@(_Z16transform_coordsPiS_fi)
        /*0020*/ 	.word	0x00000016


	//----- nvinfo : EIATTR_FRAME_SIZE
	.align		4
.L_6:
        /*0024*/ 	.byte	0x04, 0x11
        /*0026*/ 	.short	(.L_8 - .L_7)
	.align		4
.L_7:
        /*0028*/ 	.word	index@(_Z16transform_coordsPiS_fi)
        /*002c*/ 	.word	0x00000000


	//----- nvinfo : EIATTR_REGCOUNT
	.align		4
.L_8:
        /*0030*/ 	.byte	0x04, 0x2f
        /*0032*/ 	.short	(.L_10 - .L_9)
	.align		4
.L_9:
        /*0034*/ 	.word	index@(_Z17random_function_1Pi)
        /*0038*/ 	.word	0x0000000a


	//----- nvinfo : EIATTR_FRAME_SIZE
	.align		4
.L_10:
        /*003c*/ 	.byte	0x04, 0x11
        /*003e*/ 	.short	(.L_12 - .L_11)
	.align		4
.L_11:
        /*0040*/ 	.word	index@(_Z17random_function_1Pi)
        /*0044*/ 	.word	0x00000000


	//----- nvinfo : EIATTR_REGCOUNT
	.align		4
.L_12:
        /*0048*/ 	.byte	0x04, 0x2f
        /*004a*/ 	.short	(.L_14 - .L_13)
	.align		4
.L_13:
        /*004c*/ 	.word	index@(_Z17random_function_2Pff)
        /*0050*/ 	.word	0x00000012


	//----- nvinfo : EIATTR_FRAME_SIZE
	.align		4
.L_14:
        /*0054*/ 	.byte	0x04, 0x11
        /*0056*/ 	.short	(.L_16 - .L_15)
	.align		4
.L_15:
        /*0058*/ 	.word	index@(_Z17random_function_2Pff)
        /*005c*/ 	.word	0x00000000


	//----- nvinfo : EIATTR_MIN_STACK_SIZE
	.align		4
.L_16:
        /*0060*/ 	.byte	0x04, 0x12
        /*0062*/ 	.short	(.L_18 - .L_17)
	.align		4
.L_17:
        /*0064*/ 	.word	index@(_Z17random_function_2Pff)
        /*0068*/ 	.word	0x00000000


	//----- nvinfo : EIATTR_MIN_STACK_SIZE
	.align		4
.L_18:
        /*006c*/ 	.byte	0x04, 0x12
        /*006e*/ 	.short	(.L_20 - .L_19)
	.align		4
.L_19:
        /*0070*/ 	.word	index@(_Z17random_function_1Pi)
        /*0074*/ 	.word	0x00000000


	//----- nvinfo : EIATTR_MIN_STACK_SIZE
	.align		4
.L_20:
        /*0078*/ 	.byte	0x04, 0x12
        /*007a*/ 	.short	(.L_22 - .L_21)
	.align		4
.L_21:
        /*007c*/ 	.word	index@(_Z16transform_coordsPiS_fi)
        /*0080*/ 	.word	0x00000000


	//----- nvinfo : EIATTR_MIN_STACK_SIZE
	.align		4
.L_22:
        /*0084*/ 	.byte	0x04, 0x12
        /*0086*/ 	.short	(.L_24 - .L_23)
	.align		4
.L_23:
        /*0088*/ 	.word	index@(_Z15generate_primesPii)
        /*008c*/ 	.word	0x00000000
.L_24:


//--------------------- .nv.compat                --------------------------
	.section	.nv.compat,"",@"SHT_CUDA_COMPAT_INFO"
	.align	4
        /*0000*/ 	.byte	0x02, 0x09, 0x00, 0x00, 0x02, 0x02, 0x01, 0x00, 0x02, 0x05, 0x05, 0x00, 0x03, 0x07, 0x01, 0x01
        /*0010*/ 	.byte	0x02, 0x03, 0x00, 0x00, 0x02, 0x06, 0x01, 0x00, 0x04, 0x0b, 0x08, 0x00, 0x01, 0x00, 0x00, 0x00
        /*0020*/ 	.byte	0x00, 0x00, 0x00, 0x00


//--------------------- .nv.info._Z17random_function_2Pff --------------------------
	.section	.nv.info._Z17random_function_2Pff,"",@"SHT_CUDA_INFO"
	.sectionflags	@""
	.align	4


	//----- nvinfo : EIATTR_CUDA_API_VERSION
	.align		4
        /*0000*/ 	.byte	0x04, 0x37
        /*0002*/ 	.short	(.L_26 - .L_25)
.L_25:
        /*0004*/ 	.word	0x00000082


	//----- nvinfo : EIATTR_KPARAM_INFO
	.align		4
.L_26:
        /*0008*/ 	.byte	0x04, 0x17
        /*000a*/ 	.short	(.L_28 - .L_27)
.L_27:
        /*000c*/ 	.word	0x00000000
        /*0010*/ 	.short	0x0001
        /*0012*/ 	.short	0x0008
        /*0014*/ 	.byte	0x00, 0xf0, 0x11, 0x00


	//----- nvinfo : EIATTR_KPARAM_INFO
	.align		4
.L_28:
        /*0018*/ 	.byte	0x04, 0x17
        /*001a*/ 	.short	(.L_30 - .L_29)
.L_29:
        /*001c*/ 	.word	0x00000000
        /*0020*/ 	.short	0x0000
        /*0022*/ 	.short	0x0000
        /*0024*/ 	.byte	0x00, 0xf5, 0x21, 0x00


	//----- nvinfo : EIATTR_SPARSE_MMA_MASK
	.align		4
.L_30:
        /*0028*/ 	.byte	0x03, 0x50
        /*002a*/ 	.short	0x0000


	//----- nvinfo : EIATTR_MAXREG_COUNT
	.align		4
        /*002c*/ 	.byte	0x03, 0x1b
        /*002e*/ 	.short	0x00ff


	//----- nvinfo : EIATTR_MERCURY_ISA_VERSION
	.align		4
        /*0030*/ 	.byte	0x03, 0x5f
        /*0032*/ 	.short	0x0101


	//----- nvinfo : EIATTR_VRC_CTA_INIT_COUNT
	.align		4
        /*0034*/ 	.byte	0x02, 0x4a
	.zero		1
	.zero		1


	//----- nvinfo : EIATTR_EXIT_INSTR_OFFSETS
	.align		4
        /*0038*/ 	.byte	0x04, 0x1c
        /*003a*/ 	.short	(.L_32 - .L_31)


	//   ....[0]....
.L_31:
        /*003c*/ 	.word	0x00000880


	//----- nvinfo : EIATTR_CRS_STACK_SIZE
	.align		4
.L_32:
        /*0040*/ 	.byte	0x04, 0x1e
        /*0042*/ 	.short	(.L_34 - .L_33)
.L_33:
        /*0044*/ 	.word	0x00000000


	//----- nvinfo : EIATTR_CBANK_PARAM_SIZE
	.align		4
.L_34:
        /*0048*/ 	.byte	0x03, 0x19
        /*004a*/ 	.short	0x000c


	//----- nvinfo : EIATTR_PARAM_CBANK
	.align		4
        /*004c*/ 	.byte	0x04, 0x0a
        /*004e*/ 	.short	(.L_36 - .L_35)
	.align		4
.L_35:
        /*0050*/ 	.word	index@(.nv.constant0._Z17random_function_2Pff)
        /*0054*/ 	.short	0x0380
        /*0056*/ 	.short	0x000c


	//----- nvinfo : EIATTR_SW_WAR
	.align		4
.L_36:
        /*0058*/ 	.byte	0x04, 0x36
        /*005a*/ 	.short	(.L_38 - .L_37)
.L_37:
        /*005c*/ 	.word	0x00000008
.L_38:


//--------------------- .nv.info._Z17random_function_1Pi --------------------------
	.section	.nv.info._Z17random_function_1Pi,"",@"SHT_CUDA_INFO"
	.sectionflags	@""
	.align	4


	//----- nvinfo : EIATTR_CUDA_API_VERSION
	.align		4
        /*0000*/ 	.byte	0x04, 0x37
        /*0002*/ 	.short	(.L_40 - .L_39)
.L_39:
        /*0004*/ 	.word	0x00000082


	//----- nvinfo : EIATTR_KPARAM_INFO
	.align		4
.L_40:
        /*0008*/ 	.byte	0x04, 0x17
        /*000a*/ 	.short	(.L_42 - .L_41)
.L_41:
        /*000c*/ 	.word	0x00000000
        /*0010*/ 	.short	0x0000
        /*0012*/ 	.short	0x0000
        /*0014*/ 	.byte	0x00, 0xf5, 0x21, 0x00


	//----- nvinfo : EIATTR_SPARSE_MMA_MASK
	.align		4
.L_42:
        /*0018*/ 	.byte	0x03, 0x50
        /*001a*/ 	.short	0x0000


	//----- nvinfo : EIATTR_MAXREG_COUNT
	.align		4
        /*001c*/ 	.byte	0x03, 0x1b
        /*001e*/ 	.short	0x00ff


	//----- nvinfo : EIATTR_MERCURY_ISA_VERSION
	.align		4
        /*0020*/ 	.byte	0x03, 0x5f
        /*0022*/ 	.short	0x0101


	//----- nvinfo : EIATTR_VRC_CTA_INIT_COUNT
	.align		4
        /*0024*/ 	.byte	0x02, 0x4a
	.zero		1
	.zero		1


	//----- nvinfo : EIATTR_EXIT_INSTR_OFFSETS
	.align		4
        /*0028*/ 	.byte	0x04, 0x1c
        /*002a*/ 	.short	(.L_44 - .L_43)


	//   ....[0]....
.L_43:
        /*002c*/ 	.word	0x000000f0


	//----- nvinfo : EIATTR_CBANK_PARAM_SIZE
	.align		4
.L_44:
        /*0030*/ 	.byte	0x03, 0x19
        /*0032*/ 	.short	0x0008


	//----- nvinfo : EIATTR_PARAM_CBANK
	.align		4
        /*0034*/ 	.byte	0x04, 0x0a
        /*0036*/ 	.short	(.L_46 - .L_45)
	.align		4
.L_45:
        /*0038*/ 	.word	index@(.nv.constant0._Z17random_function_1Pi)
        /*003c*/ 	.short	0x0380
        /*003e*/ 	.short	0x0008


	//----- nvinfo : EIATTR_SW_WAR
	.align		4
.L_46:
        /*0040*/ 	.byte	0x04, 0x36
        /*0042*/ 	.short	(.L_48 - .L_47)
.L_47:
        /*0044*/ 	.word	0x00000008
.L_48:


//--------------------- .nv.info._Z16transform_coordsPiS_fi --------------------------
	.section	.nv.info._Z16transform_coordsPiS_fi,"",@"SHT_CUDA_INFO"
	.sectionflags	@""
	.align	4


	//----- nvinfo : EIATTR_CUDA_API_VERSION
	.align		4
        /*0000*/ 	.byte	0x04, 0x37
        /*0002*/ 	.short	(.L_50 - .L_49)
.L_49:
        /*0004*/ 	.word	0x00000082


	//----- nvinfo : EIATTR_KPARAM_INFO
	.align		4
.L_50:
        /*0008*/ 	.byte	0x04, 0x17
        /*000a*/ 	.short	(.L_52 - .L_51)
.L_51:
        /*000c*/ 	.word	0x00000000
        /*0010*/ 	.short	0x0003
        /*0012*/ 	.short	0x0014
        /*0014*/ 	.byte	0x00, 0xf0, 0x11, 0x00


	//----- nvinfo : EIATTR_KPARAM_INFO
	.align		4
.L_52:
        /*0018*/ 	.byte	0x04, 0x17
        /*001a*/ 	.short	(.L_54 - .L_53)
.L_53:
        /*001c*/ 	.word	0x00000000
        /*0020*/ 	.short	0x0002
        /*0022*/ 	.short	0x0010
        /*0024*/ 	.byte	0x00, 0xf0, 0x11, 0x00


	//----- nvinfo : EIATTR_KPARAM_INFO
	.align		4
.L_54:
        /*0028*/ 	.byte	0x04, 0x17
        /*002a*/ 	.short	(.L_56 - .L_55)
.L_55:
        /*002c*/ 	.word	0x00000000
        /*0030*/ 	.short	0x0001
        /*0032*/ 	.short	0x0008
        /*0034*/ 	.byte	0x00, 0xf5, 0x21, 0x00


	//----- nvinfo : EIATTR_KPARAM_INFO
	.align		4
.L_56:
        /*0038*/ 	.byte	0x04, 0x17
        /*003a*/ 	.short	(.L_58 - .L_57)
.L_57:
        /*003c*/ 	.word	0x00000000
        /*0040*/ 	.short	0x0000
        /*0042*/ 	.short	0x0000
        /*0044*/ 	.byte	0x00, 0xf5, 0x21, 0x00


	//----- nvinfo : EIATTR_SPARSE_MMA_MASK
	.align		4
.L_58:
        /*0048*/ 	.byte	0x03, 0x50
        /*004a*/ 	.short	0x0000


	//----- nvinfo : EIATTR_MAXREG_COUNT
	.align		4
        /*004c*/ 	.byte	0x03, 0x1b
        /*004e*/ 	.short	0x00ff


	//----- nvinfo : EIATTR_MERCURY_ISA_VERSION
	.align		4
        /*0050*/ 	.byte	0x03, 0x5f
        /*0052*/ 	.short	0x0101


	//----- nvinfo : EIATTR_VRC_CTA_INIT_COUNT
	.align		4
        /*0054*/ 	.byte	0x02, 0x4a
	.zero		1
	.zero		1


	//----- nvinfo : EIATTR_EXIT_INSTR_OFFSETS
	.align		4
        /*0058*/ 	.byte	0x04, 0x1c
        /*005a*/ 	.short	(.L_60 - .L_59)


	//   ....[0]....
.L_59:
        /*005c*/ 	.word	0x00001060


	//----- nvinfo : EIATTR_CRS_STACK_SIZE
	.align		4
.L_60:
        /*0060*/ 	.byte	0x04, 0x1e
        /*0062*/ 	.short	(.L_62 - .L_61)
.L_61:
        /*0064*/ 	.word	0x00000000


	//----- nvinfo : EIATTR_CBANK_PARAM_SIZE
	.align		4
.L_62:
        /*0068*/ 	.byte	0x03, 0x19
        /*006a*/ 	.short	0x0018


	//----- nvinfo : EIATTR_PARAM_CBANK
	.align		4
        /*006c*/ 	.byte	0x04, 0x0a
        /*006e*/ 	.short	(.L_64 - .L_63)
	.align		4
.L_63:
        /*0070*/ 	.word	index@(.nv.constant0._Z16transform_coordsPiS_fi)
        /*0074*/ 	.short	0x0380
        /*0076*/ 	.short	0x0018


	//----- nvinfo : EIATTR_SW_WAR
	.align		4
.L_64:
        /*0078*/ 	.byte	0x04, 0x36
        /*007a*/ 	.short	(.L_66 - .L_65)
.L_65:
        /*007c*/ 	.word	0x00000008
.L_66:


//--------------------- .nv.info._Z15generate_primesPii --------------------------
	.section	.nv.info._Z15generate_primesPii,"",@"SHT_CUDA_INFO"
	.sectionflags	@""
	.align	4


	//----- nvinfo : EIATTR_CUDA_API_VERSION
	.align		4
        /*0000*/ 	.byte	0x04, 0x37
        /*0002*/ 	.short	(.L_68 - .L_67)
.L_67:
        /*0004*/ 	.word	0x00000082


	//----- nvinfo : EIATTR_KPARAM_INFO
	.align		4
.L_68:
        /*0008*/ 	.byte	0x04, 0x17
        /*000a*/ 	.short	(.L_70 - .L_69)
.L_69:
        /*000c*/ 	.word	0x00000000
        /*0010*/ 	.short	0x0001
        /*0012*/ 	.short	0x0008
        /*0014*/ 	.byte	0x00, 0xf0, 0x11, 0x00


	//----- nvinfo : EIATTR_KPARAM_INFO
	.align		4
.L_70:
        /*0018*/ 	.byte	0x04, 0x17
        /*001a*/ 	.short	(.L_72 - .L_71)
.L_71:
        /*001c*/ 	.word	0x00000000
        /*0020*/ 	.short	0x0000
        /*0022*/ 	.short	0x0000
        /*0024*/ 	.byte	0x00, 0xf5, 0x21, 0x00


	//----- nvinfo : EIATTR_SPARSE_MMA_MASK
	.align		4
.L_72:
        /*0028*/ 	.byte	0x03, 0x50
        /*002a*/ 	.short	0x0000


	//----- nvinfo : EIATTR_MAXREG_COUNT
	.align		4
        /*002c*/ 	.byte	0x03, 0x1b
        /*002e*/ 	.short	0x00ff


	//----- nvinfo : EIATTR_MERCURY_ISA_VERSION
	.align		4
        /*0030*/ 	.byte	0x03, 0x5f
        /*0032*/ 	.short	0x0101


	//----- nvinfo : EIATTR_VRC_CTA_INIT_COUNT
	.align		4
        /*0034*/ 	.byte	0x02, 0x4a
	.zero		1
	.zero		1


	//----- nvinfo : EIATTR_EXIT_INSTR_OFFSETS
	.align		4
        /*0038*/ 	.byte	0x04, 0x1c
        /*003a*/ 	.short	(.L_74 - .L_73)


	//   ....[0]....
.L_73:
        /*003c*/ 	.word	0x000006d0


	//----- nvinfo : EIATTR_CRS_STACK_SIZE
	.align		4
.L_74:
        /*0040*/ 	.byte	0x04, 0x1e
        /*0042*/ 	.short	(.L_76 - .L_75)
.L_75:
        /*0044*/ 	.word	0x00000000


	//----- nvinfo : EIATTR_CBANK_PARAM_SIZE
	.align		4
.L_76:
        /*0048*/ 	.byte	0x03, 0x19
        /*004a*/ 	.short	0x000c


	//----- nvinfo : EIATTR_PARAM_CBANK
	.align		4
        /*004c*/ 	.byte	0x04, 0x0a
        /*004e*/ 	.short	(.L_78 - .L_77)
	.align		4
.L_77:
        /*0050*/ 	.word	index@(.nv.constant0._Z15generate_primesPii)
        /*0054*/ 	.short	0x0380
        /*0056*/ 	.short	0x000c


	//----- nvinfo : EIATTR_SW_WAR
	.align		4
.L_78:
        /*0058*/ 	.byte	0x04, 0x36
        /*005a*/ 	.short	(.L_80 - .L_79)
.L_79:
        /*005c*/ 	.word	0x00000008
.L_80:


//--------------------- .nv.callgraph             --------------------------
	.section	.nv.callgraph,"",@"SHT_CUDA_CALLGRAPH"
	.align	4
	.sectionentsize	8
	.align		4
        /*0000*/ 	.word	0x00000000
	.align		4
        /*0004*/ 	.word	0xffffffff
	.align		4
        /*0008*/ 	.word	0x00000000
	.align		4
        /*000c*/ 	.word	0xfffffffe
	.align		4
        /*0010*/ 	.word	0x00000000
	.align		4
        /*0014*/ 	.word	0xfffffffd
	.align		4
        /*0018*/ 	.word	0x00000000
	.align		4
        /*001c*/ 	.word	0xfffffffc


//--------------------- .nv.constant4             --------------------------
	.section	.nv.constant4,"a",@progbits
	.align	8
	.align		8
.nv.constant4:
        /*0000*/ 	.dword	__cudart_i2opi_f


//--------------------- .text._Z17random_function_2Pff --------------------------
	.section	.text._Z17random_function_2Pff,"ax",@progbits
	.align	128
        .global         _Z17random_function_2Pff
        .type           _Z17random_function_2Pff,@function
        .size           _Z17random_function_2Pff,(.L_x_25 - _Z17random_function_2Pff)
        .other          _Z17random_function_2Pff,@"STO_CUDA_ENTRY STV_DEFAULT"
_Z17random_function_2Pff:
.text._Z17random_function_2Pff:
[----:B------:R-:W-:Y:S01]  /*0000*/  LDC R1, c[0x0][0x37c] ;  /* 0x0000df00ff017b82 */ /* 0x000fe20000000800 */
[----:B------:R-:W0:Y:S07]  /*0010*/  S2R R2, SR_TID.X ;  /* 0x0000000000027919 */ /* 0x000e2e0000002100 */
[----:B------:R-:W0:Y:S01]  /*0020*/  S2UR UR4, SR_CTAID.X ;  /* 0x00000000000479c3 */ /* 0x000e220000002500 */
[----:B------:R-:W1:Y:S01]  /*0030*/  LDCU.64 UR6, c[0x0][0x358] ;  /* 0x00006b00ff0677ac */ /* 0x000e620008000a00 */
[----:B------:R-:W-:Y:S06]  /*0040*/  BSSY.RECONVERGENT B0, `(.L_x_0) ;  /* 0x000006d000007945 */ /* 0x000fec0003800200 */
[----:B------:R-:W0:Y:S02]  /*0050*/  LDC R3, c[0x0][0x360] ;  /* 0x0000d800ff037b82 */ /* 0x000e240000000800 */
[----:B0-----:R-:W-:-:S05]  /*0060*/  IMAD R2, R3, UR4, R2 ;  /* 0x0000000403027c24 */ /* 0x001fca000f8e0202 */
[----:B------:R-:W-:-:S05]  /*0070*/  I2FP.F32.S32 R0, R2 ;  /* 0x0000000200007245 */ /* 0x000fca0000201400 */
[----:B------:R-:W-:-:S04]  /*0080*/  FMUL R0, R0, 0.30000001192092895508 ;  /* 0x3e99999a00007820 */ /* 0x000fc80000400000 */
[C---:B------:R-:W-:Y:S01]  /*0090*/  FMUL R3, R0.reuse, 0.63661974668502807617 ;  /* 0x3f22f98300037820 */ /* 0x040fe20000400000 */
[----:B------:R-:W-:-:S05]  /*00a0*/  FSETP.GE.AND P0, PT, |R0|, 105615, PT ;  /* 0x47ce47800000780b */ /* 0x000fca0003f06200 */
[----:B------:R-:W0:Y:S02]  /*00b0*/  F2I.NTZ R3, R3 ;  /* 0x0000000300037305 */ /* 0x000e240000203100 */
[----:B0-----:R-:W-:-:S05]  /*00c0*/  I2FP.F32.S32 R5, R3 ;  /* 0x0000000300057245 */ /* 0x001fca0000201400 */
[----:B------:R-:W-:-:S04]  /*00d0*/  FFMA R4, R5, -1.5707962512969970703, R0 ;  /* 0xbfc90fda05047823 */ /* 0x000fc80000000000 */
[----:B------:R-:W-:-:S04]  /*00e0*/  FFMA R4, R5, -7.5497894158615963534e-08, R4 ;  /* 0xb3a2216805047823 */ /* 0x000fc80000000004 */
[----:B------:R-:W-:Y:S01]  /*00f0*/  FFMA R6, R5, -5.3903029534742383927e-15, R4 ;  /* 0xa7c234c505067823 */ /* 0x000fe20000000004 */
[----:B-1----:R-:W-:Y:S06]  /*0100*/  @!P0 BRA `(.L_x_1) ;  /* 0x0000000400808947 */ /* 0x002fec0003800000 */
[----:B------:R-:W-:-:S13]  /*0110*/  FSETP.NEU.AND P0, PT, |R0|, +INF , PT ;  /* 0x7f8000000000780b */ /* 0x000fda0003f0d200 */
[----:B------:R-:W-:Y:S01]  /*0120*/  @!P0 FMUL R6, RZ, R0 ;  /* 0x00000000ff068220 */ /* 0x000fe20000400000 */
[----:B------:R-:W-:Y:S01]  /*0130*/  @!P0 IMAD.MOV.U32 R3, RZ, RZ, RZ ;  /* 0x000000ffff038224 */ /* 0x000fe200078e00ff */
[----:B------:R-:W-:Y:S06]  /*0140*/  @!P0 BRA `(.L_x_1) ;  /* 0x0000000400708947 */ /* 0x000fec0003800000 */
[----:B------:R-:W-:Y:S01]  /*0150*/  IMAD.SHL.U32 R3, R0, 0x100, RZ ;  /* 0x0000010000037824 */ /* 0x000fe200078e00ff */
[----:B------:R-:W0:Y:S01]  /*0160*/  LDCU.64 UR8, c[0x4][URZ] ;  /* 0x01000000ff0877ac */ /* 0x000e220008000a00 */
[----:B------:R-:W-:Y:S02]  /*0170*/  IMAD.MOV.U32 R11, RZ, RZ, RZ ;  /* 0x000000ffff0b7224 */ /* 0x000fe400078e00ff */
[----:B------:R-:W-:Y:S01]  /*0180*/  IMAD.MOV.U32 R8, RZ, RZ, RZ ;  /* 0x000000ffff087224 */ /* 0x000fe200078e00ff */
[----:B------:R-:W-:Y:S01]  /*0190*/  LOP3.LUT R3, R3, 0x80000000, RZ, 0xfc, !PT ;  /* 0x8000000003037812 */ /* 0x000fe200078efcff */
[----:B------:R-:W-:Y:S01]  /*01a0*/  UMOV UR5, URZ ;  /* 0x000000ff00057c82 */ /* 0x000fe20008000000 */
[----:B------:R-:W-:-:S05]  /*01b0*/  UMOV UR4, URZ ;  /* 0x000000ff00047c82 */ /* 0x000fca0008000000 */
.L_x_2:
[----:B0-----:R-:W-:Y:S01]  /*01c0*/  IMAD.U32 R6, RZ, RZ, UR8 ;  /* 0x00000008ff067e24 */ /* 0x001fe2000f8e00ff */
[----:B------:R-:W-:-:S05]  /*01d0*/  MOV R7, UR9 ;  /* 0x0000000900077c02 */ /* 0x000fca0008000f00 */
[----:B------:R-:W2:Y:S01]  /*01e0*/  LDG.E.CONSTANT R4, desc[UR6][R6.64] ;  /* 0x0000000606047981 */ /* 0x000ea2000c1e9900 */
[----:B------:R-:W-:Y:S01]  /*01f0*/  UIADD3 UR4, UPT, UPT, UR4, 0x1, URZ ;  /* 0x0000000104047890 */ /* 0x000fe2000fffe0ff */
[C---:B------:R-:W-:Y:S01]  /*0200*/  ISETP.EQ.AND P0, PT, R8.reuse, RZ, PT ;  /* 0x000000ff0800720c */ /* 0x040fe20003f02270 */
[----:B------:R-:W-:Y:S01]  /*0210*/  UIADD3 UR8, UP1, UPT, UR8, 0x4, URZ ;  /* 0x0000000408087890 */ /* 0x000fe2000ff3e0ff */
[C---:B------:R-:W-:Y:S01]  /*0220*/  ISETP.EQ.AND P1, PT, R8.reuse, 0x4, PT ;  /* 0x000000040800780c */ /* 0x040fe20003f22270 */
[----:B------:R-:W-:Y:S01]  /*0230*/  UISETP.NE.AND UP0, UPT, UR4, 0x6, UPT ;  /* 0x000000060400788c */ /* 0x000fe2000bf05270 */
[C---:B------:R-:W-:Y:S01]  /*0240*/  ISETP.EQ.AND P2, PT, R8.reuse, 0x8, PT ;  /* 0x000000080800780c */ /* 0x040fe20003f42270 */
[----:B------:R-:W-:Y:S01]  /*0250*/  UIADD3.X UR9, UPT, UPT, URZ, UR9, URZ, UP1, !UPT ;  /* 0x00000009ff097290 */ /* 0x000fe20008ffe4ff */
[C---:B------:R-:W-:Y:S02]  /*0260*/  ISETP.EQ.AND P3, PT, R8.reuse, 0xc, PT ;  /* 0x0000000c0800780c */ /* 0x040fe40003f62270 */
[----:B------:R-:W-:-:S02]  /*0270*/  ISETP.EQ.AND P4, PT, R8, 0x10, PT ;  /* 0x000000100800780c */ /* 0x000fc40003f82270 */
[C---:B------:R-:W-:Y:S01]  /*0280*/  ISETP.EQ.AND P5, PT, R8.reuse, 0x14, PT ;  /* 0x000000140800780c */ /* 0x040fe20003fa2270 */
[----:B------:R-:W-:Y:S02]  /*0290*/  VIADD R8, R8, 0x4 ;  /* 0x0000000408087836 */ /* 0x000fe40000000000 */
[----:B--2---:R-:W-:-:S03]  /*02a0*/  IMAD.WIDE.U32 R4, R4, R3, RZ ;  /* 0x0000000304047225 */ /* 0x004fc600078e00ff */
[----:B------:R-:W-:-:S04]  /*02b0*/  IADD3 R4, P6, PT, R4, R11, RZ ;  /* 0x0000000b04047210 */ /* 0x000fc80007fde0ff */
[----:B------:R-:W-:Y:S01]  /*02c0*/  IADD3.X R11, PT, PT, R5, UR5, RZ, P6, !PT ;  /* 0x00000005050b7c10 */ /* 0x000fe2000b7fe4ff */
[--C-:B------:R-:W-:Y:S01]  /*02d0*/  @P0 IMAD.MOV.U32 R9, RZ, RZ, R4.reuse ;  /* 0x000000ffff090224 */ /* 0x100fe200078e0004 */
[----:B------:R-:W-:Y:S01]  /*02e0*/  @P4 MOV R14, R4 ;  /* 0x00000004000e4202 */ /* 0x000fe20000000f00 */
[--C-:B------:R-:W-:Y:S02]  /*02f0*/  @P1 IMAD.MOV.U32 R10, RZ, RZ, R4.reuse ;  /* 0x000000ffff0a1224 */ /* 0x100fe400078e0004 */
[--C-:B------:R-:W-:Y:S02]  /*0300*/  @P2 IMAD.MOV.U32 R12, RZ, RZ, R4.reuse ;  /* 0x000000ffff0c2224 */ /* 0x100fe400078e0004 */
[--C-:B------:R-:W-:Y:S02]  /*0310*/  @P3 IMAD.MOV.U32 R13, RZ, RZ, R4.reuse ;  /* 0x000000ffff0d3224 */ /* 0x100fe400078e0004 */
[----:B------:R-:W-:Y:S01]  /*0320*/  @P5 IMAD.MOV.U32 R15, RZ, RZ, R4 ;  /* 0x000000ffff0f5224 */ /* 0x000fe200078e0004 */
[----:B------:R-:W-:Y:S06]  /*0330*/  BRA.U UP0, `(.L_x_2) ;  /* 0xfffffffd00a07547 */ /* 0x000fec000b83ffff */
[----:B------:R-:W-:Y:S01]  /*0340*/  SHF.R.U32.HI R3, RZ, 0x17, R0 ;  /* 0x00000017ff037819 */ /* 0x000fe20000011600 */
[----:B------:R-:W-:Y:S03]  /*0350*/  BSSY.RECONVERGENT B1, `(.L_x_3) ;  /* 0x0000029000017945 */ /* 0x000fe60003800200 */
[C---:B------:R-:W-:Y:S02]  /*0360*/  LOP3.LUT R4, R3.reuse, 0xe0, RZ, 0xc0, !PT ;  /* 0x000000e003047812 */ /* 0x040fe400078ec0ff */
[----:B------:R-:W-:-:S03]  /*0370*/  LOP3.LUT P6, RZ, R3, 0x1f, RZ, 0xc0, !PT ;  /* 0x0000001f03ff7812 */ /* 0x000fc600078cc0ff */
[----:B------:R-:W-:-:S05]  /*0380*/  VIADD R4, R4, 0xffffff80 ;  /* 0xffffff8004047836 */ /* 0x000fca0000000000 */
[----:B------:R-:W-:-:S05]  /*0390*/  SHF.R.U32.HI R4, RZ, 0x5, R4 ;  /* 0x00000005ff047819 */ /* 0x000fca0000011604 */
[----:B------:R-:W-:-:S05]  /*03a0*/  IMAD.U32 R6, R4, -0x4, RZ ;  /* 0xfffffffc04067824 */ /* 0x000fca00078e00ff */
[C---:B------:R-:W-:Y:S02]  /*03b0*/  ISETP.EQ.AND P3, PT, R6.reuse, -0x18, PT ;  /* 0xffffffe80600780c */ /* 0x040fe40003f62270 */
[C---:B------:R-:W-:Y:S02]  /*03c0*/  ISETP.EQ.AND P4, PT, R6.reuse, -0x14, PT ;  /* 0xffffffec0600780c */ /* 0x040fe40003f82270 */
[C---:B------:R-:W-:Y:S02]  /*03d0*/  ISETP.EQ.AND P2, PT, R6.reuse, -0x10, PT ;  /* 0xfffffff00600780c */ /* 0x040fe40003f42270 */
[C---:B------:R-:W-:Y:S02]  /*03e0*/  ISETP.EQ.AND P1, PT, R6.reuse, -0xc, PT ;  /* 0xfffffff40600780c */ /* 0x040fe40003f22270 */
[C---:B------:R-:W-:Y:S02]  /*03f0*/  ISETP.EQ.AND P0, PT, R6.reuse, -0x8, PT ;  /* 0xfffffff80600780c */ /* 0x040fe40003f02270 */
[----:B------:R-:W-:-:S03]  /*0400*/  ISETP.EQ.AND P5, PT, R6, RZ, PT ;  /* 0x000000ff0600720c */ /* 0x000fc60003fa2270 */
[----:B------:R-:W-:Y:S02]  /*0410*/  @P3 MOV R4, R9 ;  /* 0x0000000900043202 */ /* 0x000fe40000000f00 */
[C---:B------:R-:W-:Y:S01]  /*0420*/  ISETP.EQ.AND P3, PT, R6.reuse, -0x4, PT ;  /* 0xfffffffc0600780c */ /* 0x040fe20003f62270 */
[----:B------:R-:W-:Y:S02]  /*0430*/  @P4 IMAD.MOV.U32 R5, RZ, RZ, R9 ;  /* 0x000000ffff054224 */ /* 0x000fe400078e0009 */
[----:B------:R-:W-:Y:S01]  /*0440*/  @P4 IMAD.MOV.U32 R4, RZ, RZ, R10 ;  /* 0x000000ffff044224 */ /* 0x000fe200078e000a */
[----:B------:R-:W-:Y:S01]  /*0450*/  ISETP.EQ.AND P4, PT, R6, 0x4, PT ;  /* 0x000000040600780c */ /* 0x000fe20003f82270 */
[----:B------:R-:W-:Y:S02]  /*0460*/  @P2 IMAD.MOV.U32 R4, RZ, RZ, R12 ;  /* 0x000000ffff042224 */ /* 0x000fe400078e000c */
[----:B------:R-:W-:Y:S02]  /*0470*/  @P1 IMAD.MOV.U32 R4, RZ, RZ, R13 ;  /* 0x000000ffff041224 */ /* 0x000fe400078e000d */
[----:B------:R-:W-:-:S02]  /*0480*/  @P0 IMAD.MOV.U32 R4, RZ, RZ, R14 ;  /* 0x000000ffff040224 */ /* 0x000fc400078e000e */
[----:B------:R-:W-:Y:S01]  /*0490*/  @P2 IMAD.MOV.U32 R5, RZ, RZ, R10 ;  /* 0x000000ffff052224 */ /* 0x000fe200078e000a */
[----:B------:R-:W-:Y:S01]  /*04a0*/  @P1 MOV R5, R12 ;  /* 0x0000000c00051202 */ /* 0x000fe20000000f00 */
[----:B------:R-:W-:Y:S01]  /*04b0*/  @P0 IMAD.MOV.U32 R5, RZ, RZ, R13 ;  /* 0x000000ffff050224 */ /* 0x000fe200078e000d */
[----:B------:R-:W-:Y:S01]  /*04c0*/  @P3 MOV R4, R15 ;  /* 0x0000000f00043202 */ /* 0x000fe20000000f00 */
[----:B------:R-:W-:Y:S02]  /*04d0*/  @P5 IMAD.MOV.U32 R4, RZ, RZ, R11 ;  /* 0x000000ffff045224 */ /* 0x000fe400078e000b */
[----:B------:R-:W-:Y:S02]  /*04e0*/  @P3 IMAD.MOV.U32 R5, RZ, RZ, R14 ;  /* 0x000000ffff053224 */ /* 0x000fe400078e000e */
[----:B------:R-:W-:Y:S02]  /*04f0*/  @P5 IMAD.MOV.U32 R5, RZ, RZ, R15 ;  /* 0x000000ffff055224 */ /* 0x000fe400078e000f */
[----:B------:R-:W-:-:S02]  /*0500*/  @P4 IMAD.MOV.U32 R5, RZ, RZ, R11 ;  /* 0x000000ffff054224 */ /* 0x000fc400078e000b */
[----:B------:R-:W-:Y:S01]  /*0510*/  IMAD.MOV.U32 R8, RZ, RZ, R4 ;  /* 0x000000ffff087224 */ /* 0x000fe200078e0004 */
[----:B------:R-:W-:Y:S06]  /*0520*/  @!P6 BRA `(.L_x_4) ;  /* 0x00000000002ce947 */ /* 0x000fec0003800000 */
[----:B------:R-:W-:Y:S01]  /*0530*/  @P2 MOV R4, R9 ;  /* 0x0000000900042202 */ /* 0x000fe20000000f00 */
[----:B------:R-:W-:Y:S01]  /*0540*/  @P1 IMAD.MOV.U32 R4, RZ, RZ, R10 ;  /* 0x000000ffff041224 */ /* 0x000fe200078e000a */
[----:B------:R-:W-:Y:S01]  /*0550*/  LOP3.LUT R3, R3, 0x1f, RZ, 0xc0, !PT ;  /* 0x0000001f03037812 */ /* 0x000fe200078ec0ff */
[----:B------:R-:W-:Y:S01]  /*0560*/  @P0 IMAD.MOV.U32 R4, RZ, RZ, R12 ;  /* 0x000000ffff040224 */ /* 0x000fe200078e000c */
[----:B------:R-:W-:Y:S01]  /*0570*/  ISETP.EQ.AND P0, PT, R6, 0x8, PT ;  /* 0x000000080600780c */ /* 0x000fe20003f02270 */
[----:B------:R-:W-:Y:S01]  /*0580*/  @P3 IMAD.MOV.U32 R4, RZ, RZ, R13 ;  /* 0x000000ffff043224 */ /* 0x000fe200078e000d */
[----:B------:R-:W-:Y:S01]  /*0590*/  SHF.L.W.U32.HI R8, R5, R3, R8 ;  /* 0x0000000305087219 */ /* 0x000fe20000010e08 */
[----:B------:R-:W-:Y:S01]  /*05a0*/  @P5 IMAD.MOV.U32 R4, RZ, RZ, R14 ;  /* 0x000000ffff045224 */ /* 0x000fe200078e000e */
[----:B------:R-:W-:-:S09]  /*05b0*/  @P4 MOV R4, R15 ;  /* 0x0000000f00044202 */ /* 0x000fd20000000f00 */
[----:B------:R-:W-:-:S05]  /*05c0*/  @P0 IMAD.MOV.U32 R4, RZ, RZ, R11 ;  /* 0x000000ffff040224 */ /* 0x000fca00078e000b */
[----:B------:R-:W-:-:S07]  /*05d0*/  SHF.L.W.U32.HI R5, R4, R3, R5 ;  /* 0x0000000304057219 */ /* 0x000fce0000010e05 */
.L_x_4:
[----:B------:R-:W-:Y:S05]  /*05e0*/  BSYNC.RECONVERGENT B1 ;  /* 0x0000000000017941 */ /* 0x000fea0003800200 */
.L_x_3:
[C---:B------:R-:W-:Y:S01]  /*05f0*/  SHF.L.W.U32.HI R9, R5.reuse, 0x2, R8 ;  /* 0x0000000205097819 */ /* 0x040fe20000010e08 */
[----:B------:R-:W-:Y:S01]  /*0600*/  IMAD.SHL.U32 R5, R5, 0x4, RZ ;  /* 0x0000000405057824 */ /* 0x000fe200078e00ff */
[----:B------:R-:W-:Y:S01]  /*0610*/  UMOV UR4, 0x54442d19 ;  /* 0x54442d1900047882 */ /* 0x000fe20000000000 */
[----:B------:R-:W-:Y:S01]  /*0620*/  UMOV UR5, 0x3bf921fb ;  /* 0x3bf921fb00057882 */ /* 0x000fe20000000000 */
[----:B------:R-:W-:Y:S02]  /*0630*/  SHF.R.S32.HI R4, RZ, 0x1f, R9 ;  /* 0x0000001fff047819 */ /* 0x000fe40000011409 */
[----:B------:R-:W-:Y:S02]  /*0640*/  ISETP.GE.AND P0, PT, R0, RZ, PT ;  /* 0x000000ff0000720c */ /* 0x000fe40003f06270 */
[C---:B------:R-:W-:Y:S02]  /*0650*/  LOP3.LUT R6, R4.reuse, R5, RZ, 0x3c, !PT ;  /* 0x0000000504067212 */ /* 0x040fe400078e3cff */
[----:B------:R-:W-:-:S02]  /*0660*/  LOP3.LUT R7, R4, R9, RZ, 0x3c, !PT ;  /* 0x0000000904077212 */ /* 0x000fc400078e3cff */
[----:B------:R-:W-:Y:S02]  /*0670*/  SHF.R.U32.HI R3, RZ, 0x1e, R8 ;  /* 0x0000001eff037819 */ /* 0x000fe40000011608 */
[----:B------:R-:W0:Y:S01]  /*0680*/  I2F.F64.S64 R4, R6 ;  /* 0x0000000600047312 */ /* 0x000e220000301c00 */
[C---:B------:R-:W-:Y:S02]  /*0690*/  LOP3.LUT R0, R9.reuse, R0, RZ, 0x3c, !PT ;  /* 0x0000000009007212 */ /* 0x040fe400078e3cff */
[----:B------:R-:W-:Y:S02]  /*06a0*/  LEA.HI R3, R9, R3, RZ, 0x1 ;  /* 0x0000000309037211 */ /* 0x000fe400078f08ff */
[----:B------:R-:W-:-:S03]  /*06b0*/  ISETP.GE.AND P1, PT, R0, RZ, PT ;  /* 0x000000ff0000720c */ /* 0x000fc60003f26270 */
[----:B------:R-:W-:-:S04]  /*06c0*/  IMAD.MOV R0, RZ, RZ, -R3 ;  /* 0x000000ffff007224 */ /* 0x000fc800078e0a03 */
[----:B------:R-:W-:Y:S01]  /*06d0*/  @!P0 IMAD.MOV.U32 R3, RZ, RZ, R0 ;  /* 0x000000ffff038224 */ /* 0x000fe200078e0000 */
[----:B0-----:R-:W-:-:S10]  /*06e0*/  DMUL R4, R4, UR4 ;  /* 0x0000000404047c28 */ /* 0x001fd40008000000 */
[----:B------:R-:W0:Y:S02]  /*06f0*/  F2F.F32.F64 R4, R4 ;  /* 0x0000000400047310 */ /* 0x000e240000301000 */
[----:B0-----:R-:W-:-:S07]  /*0700*/  FSEL R6, -R4, R4, !P1 ;  /* 0x0000000404067208 */ /* 0x001fce0004800100 */
.L_x_1:
[----:B------:R-:W-:Y:S05]  /*0710*/  BSYNC.RECONVERGENT B0 ;  /* 0x0000000000007941 */ /* 0x000fea0003800200 */
.L_x_0:
[----:B------:R-:W-:Y:S01]  /*0720*/  MOV R0, 0x37cbac00 ;  /* 0x37cbac0000007802 */ /* 0x000fe20000000f00 */
[----:B------:R-:W-:Y:S01]  /*0730*/  FMUL R7, R6, R6 ;  /* 0x0000000606077220 */ /* 0x000fe20000400000 */
[----:B------:R-:W-:Y:S01]  /*0740*/  LOP3.LUT R4, R3, 0x1, RZ, 0xc0, !PT ;  /* 0x0000000103047812 */ /* 0x000fe200078ec0ff */
[----:B------:R-:W-:Y:S01]  /*0750*/  IMAD.MOV.U32 R8, RZ, RZ, 0x3d2aaabb ;  /* 0x3d2aaabbff087424 */ /* 0x000fe200078e00ff */
[----:B------:R-:W0:Y:S01]  /*0760*/  LDCU UR4, c[0x0][0x388] ;  /* 0x00007100ff0477ac */ /* 0x000e220008000800 */
[----:B------:R-:W-:Y:S01]  /*0770*/  FFMA R0, R7, R0, -0.0013887860113754868507 ;  /* 0xbab607ed07007423 */ /* 0x000fe20000000000 */
[----:B------:R-:W-:Y:S01]  /*0780*/  ISETP.NE.U32.AND P0, PT, R4, 0x1, PT ;  /* 0x000000010400780c */ /* 0x000fe20003f05070 */
[----:B------:R-:W-:Y:S01]  /*0790*/  IMAD.MOV.U32 R10, RZ, RZ, 0x3effffff ;  /* 0x3effffffff0a7424 */ /* 0x000fe200078e00ff */
[----:B------:R-:W1:Y:S01]  /*07a0*/  LDC.64 R4, c[0x0][0x380] ;  /* 0x0000e000ff047b82 */ /* 0x000e620000000a00 */
[----:B------:R-:W-:Y:S02]  /*07b0*/  LOP3.LUT P1, RZ, R3, 0x2, RZ, 0xc0, !PT ;  /* 0x0000000203ff7812 */ /* 0x000fe4000782c0ff */
[----:B------:R-:W-:-:S02]  /*07c0*/  FSEL R0, R0, -0.00019574658654164522886, !P0 ;  /* 0xb94d415300007808 */ /* 0x000fc40004000000 */
[----:B------:R-:W-:Y:S02]  /*07d0*/  FSEL R8, R8, 0.0083327032625675201416, !P0 ;  /* 0x3c0885e408087808 */ /* 0x000fe40004000000 */
[----:B------:R-:W-:-:S03]  /*07e0*/  FSEL R10, -R10, -0.16666662693023681641, !P0 ;  /* 0xbe2aaaa80a0a7808 */ /* 0x000fc60004000100 */
[----:B------:R-:W-:Y:S01]  /*07f0*/  FFMA R8, R7, R0, R8 ;  /* 0x0000000007087223 */ /* 0x000fe20000000008 */
[----:B------:R-:W-:-:S03]  /*0800*/  FSEL R0, R6, 1, P0 ;  /* 0x3f80000006007808 */ /* 0x000fc60000000000 */
[C---:B------:R-:W-:Y:S02]  /*0810*/  FFMA R8, R7.reuse, R8, R10 ;  /* 0x0000000807087223 */ /* 0x040fe4000000000a */
[----:B------:R-:W-:-:S04]  /*0820*/  FFMA R7, R7, R0, RZ ;  /* 0x0000000007077223 */ /* 0x000fc800000000ff */
[----:B------:R-:W-:-:S04]  /*0830*/  FFMA R0, R7, R8, R0 ;  /* 0x0000000807007223 */ /* 0x000fc80000000000 */
[----:B------:R-:W-:Y:S01]  /*0840*/  @P1 FADD R0, RZ, -R0 ;  /* 0x80000000ff001221 */ /* 0x000fe20000000000 */
[----:B-1----:R-:W-:-:S04]  /*0850*/  IMAD.WIDE R4, R2, 0x4, R4 ;  /* 0x0000000402047825 */ /* 0x002fc800078e0204 */
[----:B0-----:R-:W-:-:S05]  /*0860*/  FMUL R3, R0, UR4 ;  /* 0x0000000400037c20 */ /* 0x001fca0008400000 */
[----:B------:R-:W-:Y:S01]  /*0870*/  STG.E desc[UR6][R4.64], R3 ;  /* 0x0000000304007986 */ /* 0x000fe2000c101906 */
[----:B------:R-:W-:Y:S05]  /*0880*/  EXIT ;  /* 0x000000000000794d */ /* 0x000fea0003800000 */
.L_x_5:
[----:B------:R-:W-:-:S00]  /*0890*/  BRA `(.L_x_5) ;  /* 0xfffffffc00fc7947 */ /* 0x000fc0000383ffff */
[----:B------:R-:W-:-:S00]  /*08a0*/  NOP ;  /* 0x0000000000007918 */ /* 0x000fc00000000000 */
        /* <DEDUP_REMOVED lines=13> */
.L_x_25:


//--------------------- .text._Z17random_function_1Pi --------------------------
	.section	.text._Z17random_function_1Pi,"ax",@progbits
	.align	128
        .global         _Z17random_function_1Pi
        .type           _Z17random_function_1Pi,@function
        .size           _Z17random_function_1Pi,(.L_x_26 - _Z17random_function_1Pi)
        .other          _Z17random_function_1Pi,@"STO_CUDA_ENTRY STV_DEFAULT"
_Z17random_function_1Pi:
.text._Z17random_function_1Pi:
[----:B------:R-:W-:Y:S01]  /*0000*/  LDC R1, c[0x0][0x37c] ;  /* 0x0000df00ff017b82 */ /* 0x000fe20000000800 */
[----:B------:R-:W0:Y:S07]  /*0010*/  S2R R5, SR_TID.X ;  /* 0x0000000000057919 */ /* 0x000e2e0000002100 */
[----:B------:R-:W0:Y:S01]  /*0020*/  S2UR UR4, SR_CTAID.X ;  /* 0x00000000000479c3 */ /* 0x000e220000002500 */
[----:B------:R-:W-:-:S07]  /*0030*/  HFMA2 R4, -RZ, RZ, 0.06280517578125, -0.0003092288970947265625 ;  /* 0x2c058d11ff047431 */ /* 0x000fce00000001ff */
[----:B------:R-:W0:Y:S08]  /*0040*/  LDC R0, c[0x0][0x360] ;  /* 0x0000d800ff007b82 */ /* 0x000e300000000800 */
[----:B------:R-:W1:Y:S01]  /*0050*/  LDC.64 R2, c[0x0][0x380] ;  /* 0x0000e000ff027b82 */ /* 0x000e620000000a00 */
[----:B0-----:R-:W-:Y:S01]  /*0060*/  IMAD R5, R0, UR4, R5 ;  /* 0x0000000400057c24 */ /* 0x001fe2000f8e0205 */
[----:B------:R-:W0:Y:S03]  /*0070*/  LDCU.64 UR4, c[0x0][0x358] ;  /* 0x00006b00ff0477ac */ /* 0x000e260008000a00 */
[----:B------:R-:W-:-:S04]  /*0080*/  IMAD R0, R5, R4, 0x1b2894e ;  /* 0x01b2894e05007424 */ /* 0x000fc800078e0204 */
[----:B------:R-:W-:-:S04]  /*0090*/  IMAD.HI R4, R0, 0x40000001, RZ ;  /* 0x4000000100047827 */ /* 0x000fc800078e02ff */
[----:B-1----:R-:W-:Y:S01]  /*00a0*/  IMAD.WIDE R2, R5, 0x4, R2 ;  /* 0x0000000405027825 */ /* 0x002fe200078e0202 */
[----:B------:R-:W-:-:S04]  /*00b0*/  SHF.R.U32.HI R7, RZ, 0x1f, R4 ;  /* 0x0000001fff077819 */ /* 0x000fc80000011604 */
[----:B------:R-:W-:-:S05]  /*00c0*/  LEA.HI.SX32 R7, R4, R7, 0x3 ;  /* 0x0000000704077211 */ /* 0x000fca00078f1aff */
[----:B------:R-:W-:-:S05]  /*00d0*/  IMAD R7, R7, -0x7fffffff, R0 ;  /* 0x8000000107077824 */ /* 0x000fca00078e0200 */
[----:B0-----:R-:W-:Y:S01]  /*00e0*/  STG.E desc[UR4][R2.64], R7 ;  /* 0x0000000702007986 */ /* 0x001fe2000c101904 */
[----:B------:R-:W-:Y:S05]  /*00f0*/  EXIT ;  /* 0x000000000000794d */ /* 0x000fea0003800000 */
.L_x_6:
        /* <DEDUP_REMOVED lines=16> */
.L_x_26:


//--------------------- .text._Z16transform_coordsPiS_fi --------------------------
	.section	.text._Z16transform_coordsPiS_fi,"ax",@progbits
	.align	128
        .global         _Z16transform_coordsPiS_fi
        .type           _Z16transform_coordsPiS_fi,@function
        .size           _Z16transform_coordsPiS_fi,(.L_x_27 - _Z16transform_coordsPiS_fi)
        .other          _Z16transform_coordsPiS_fi,@"STO_CUDA_ENTRY STV_DEFAULT"
_Z16transform_coordsPiS_fi:
.text._Z16transform_coordsPiS_fi:
[----:B------:R-:W-:Y:S01]  /*0000*/  LDC R1, c[0x0][0x37c] ;  /* 0x0000df00ff017b82 */ /* 0x000fe20000000800 */
[----:B------:R-:W0:Y:S07]  /*0010*/  S2R R3, SR_TID.X ;  /* 0x0000000000037919 */ /* 0x000e2e0000002100 */
[----:B------:R-:W0:Y:S01]  /*0020*/  S2UR UR4, SR_CTAID.X ;  /* 0x00000000000479c3 */ /* 0x000e220000002500 */
[----:B------:R-:W1:Y:S01]  /*0030*/  LDCU.64 UR6, c[0x0][0x358] ;  /* 0x00006b00ff0677ac */ /* 0x000e620008000a00 */
[----:B------:R-:W-:Y:S06]  /*0040*/  BSSY.RECONVERGENT B0, `(.L_x_7) ;  /* 0x0000072000007945 */ /* 0x000fec0003800200 */
[----:B------:R-:W0:Y:S08]  /*0050*/  LDC R0, c[0x0][0x360] ;  /* 0x0000d800ff007b82 */ /* 0x000e300000000800 */
[----:B------:R-:W2:Y:S01]  /*0060*/  LDC.64 R8, c[0x0][0x390] ;  /* 0x0000e400ff087b82 */ /* 0x000ea20000000a00 */
[----:B0-----:R-:W-:-:S05]  /*0070*/  IMAD R3, R0, UR4, R3 ;  /* 0x0000000400037c24 */ /* 0x001fca000f8e0203 */
[----:B------:R-:W-:-:S05]  /*0080*/  I2FP.F32.S32 R5, R3 ;  /* 0x0000000300057245 */ /* 0x000fca0000201400 */
[----:B--2---:R-:W-:-:S04]  /*0090*/  FFMA R4, R5, 0.10000000149011611938, R8 ;  /* 0x3dcccccd05047823 */ /* 0x004fc80000000008 */
[C---:B------:R-:W-:Y:S01]  /*00a0*/  FMUL R0, R4.reuse, 0.63661974668502807617 ;  /* 0x3f22f98304007820 */ /* 0x040fe20000400000 */
[----:B------:R-:W-:-:S04]  /*00b0*/  FSETP.GE.AND P0, PT, |R4|, 105615, PT ;  /* 0x47ce47800400780b */ /* 0x000fc80003f06200 */
[----:B------:R-:W-:Y:S01]  /*00c0*/  P2R R5, PR, RZ, 0x1 ;  /* 0x00000001ff057803 */ /* 0x000fe20000000000 */
[----:B------:R-:W0:Y:S02]  /*00d0*/  F2I.NTZ R0, R0 ;  /* 0x0000000000007305 */ /* 0x000e240000203100 */
[----:B0-----:R-:W-:Y:S01]  /*00e0*/  I2FP.F32.S32 R7, R0 ;  /* 0x0000000000077245 */ /* 0x001fe20000201400 */
[----:B------:R-:W-:-:S04]  /*00f0*/  IMAD.MOV.U32 R6, RZ, RZ, R0 ;  /* 0x000000ffff067224 */ /* 0x000fc800078e0000 */
[----:B------:R-:W-:-:S04]  /*0100*/  FFMA R2, R7, -1.5707962512969970703, R4 ;  /* 0xbfc90fda07027823 */ /* 0x000fc80000000004 */
[----:B------:R-:W-:-:S04]  /*0110*/  FFMA R2, R7, -7.5497894158615963534e-08, R2 ;  /* 0xb3a2216807027823 */ /* 0x000fc80000000002 */
[----:B------:R-:W-:Y:S01]  /*0120*/  FFMA R7, R7, -5.3903029534742383927e-15, R2 ;  /* 0xa7c234c507077823 */ /* 0x000fe20000000002 */
[----:B------:R-:W-:-:S03]  /*0130*/  I2FP.F32.S32 R2, R9 ;  /* 0x0000000900027245 */ /* 0x000fc60000201400 */
[----:B------:R-:W-:Y:S01]  /*0140*/  IMAD.MOV.U32 R9, RZ, RZ, R7 ;  /* 0x000000ffff097224 */ /* 0x000fe200078e0007 */
        /* <DEDUP_REMOVED lines=12> */
.L_x_9:
[----:B0-----:R-:W-:Y:S01]  /*0210*/  MOV R10, UR8 ;  /* 0x00000008000a7c02 */ /* 0x001fe20008000f00 */
[----:B------:R-:W-:-:S05]  /*0220*/  IMAD.U32 R11, RZ, RZ, UR9 ;  /* 0x00000009ff0b7e24 */ /* 0x000fca000f8e00ff */
        /* <DEDUP_REMOVED lines=9> */
[----:B------:R-:W-:Y:S01]  /*02c0*/  ISETP.EQ.AND P5, PT, R18, 0x14, PT ;  /* 0x000000141200780c */ /* 0x000fe20003fa2270 */
[----:B--2---:R-:W-:-:S03]  /*02d0*/  IMAD.WIDE.U32 R8, R8, R17, RZ ;  /* 0x0000001108087225 */ /* 0x004fc600078e00ff */
[----:B------:R-:W-:-:S04]  /*02e0*/  IADD3 R8, P2, PT, R8, R0, RZ ;  /* 0x0000000008087210 */ /* 0x000fc80007f5e0ff */
[----:B------:R-:W-:Y:S01]  /*02f0*/  IADD3.X R0, PT, PT, R9, UR5, RZ, P2, !PT ;  /* 0x0000000509007c10 */ /* 0x000fe200097fe4ff */
[--C-:B------:R-:W-:Y:S01]  /*0300*/  @P0 IMAD.MOV.U32 R5, RZ, RZ, R8.reuse ;  /* 0x000000ffff050224 */ /* 0x100fe200078e0008 */
[C---:B------:R-:W-:Y:S01]  /*0310*/  ISETP.EQ.AND P2, PT, R18.reuse, 0x8, PT ;  /* 0x000000081200780c */ /* 0x040fe20003f42270 */
[--C-:B------:R-:W-:Y:S02]  /*0320*/  @P1 IMAD.MOV.U32 R12, RZ, RZ, R8.reuse ;  /* 0x000000ffff0c1224 */ /* 0x100fe400078e0008 */
[----:B------:R-:W-:Y:S01]  /*0330*/  @P5 MOV R16, R8 ;  /* 0x0000000800105202 */ /* 0x000fe20000000f00 */
[--C-:B------:R-:W-:Y:S02]  /*0340*/  @P3 IMAD.MOV.U32 R14, RZ, RZ, R8.reuse ;  /* 0x000000ffff0e3224 */ /* 0x100fe400078e0008 */
[----:B------:R-:W-:Y:S02]  /*0350*/  @P4 IMAD.MOV.U32 R15, RZ, RZ, R8 ;  /* 0x000000ffff0f4224 */ /* 0x000fe400078e0008 */
[----:B------:R-:W-:-:S05]  /*0360*/  VIADD R18, R18, 0x4 ;  /* 0x0000000412127836 */ /* 0x000fca0000000000 */
        /* <DEDUP_REMOVED lines=14> */
[----:B------:R-:W-:-:S03]  /*0450*/  ISETP.EQ.AND P5, PT, R11, 0x4, PT ;  /* 0x000000040b00780c */ /* 0x000fc60003fa2270 */
[--C-:B------:R-:W-:Y:S01]  /*0460*/  @P3 IMAD.MOV.U32 R9, RZ, RZ, R5.reuse ;  /* 0x000000ffff093224 */ /* 0x100fe200078e0005 */
[C---:B------:R-:W-:Y:S01]  /*0470*/  ISETP.EQ.AND P3, PT, R11.reuse, -0x4, PT ;  /* 0xfffffffc0b00780c */ /* 0x040fe20003f62270 */
[----:B------:R-:W-:Y:S02]  /*0480*/  @P4 IMAD.MOV.U32 R10, RZ, RZ, R5 ;  /* 0x000000ffff0a4224 */ /* 0x000fe400078e0005 */
[----:B------:R-:W-:Y:S01]  /*0490*/  @P4 IMAD.MOV.U32 R9, RZ, RZ, R12 ;  /* 0x000000ffff094224 */ /* 0x000fe200078e000c */
[----:B------:R-:W-:Y:S01]  /*04a0*/  ISETP.EQ.AND P4, PT, R11, RZ, PT ;  /* 0x000000ff0b00720c */ /* 0x000fe20003f82270 */
[----:B------:R-:W-:Y:S01]  /*04b0*/  @P0 IMAD.MOV.U32 R9, RZ, RZ, R13 ;  /* 0x000000ffff090224 */ /* 0x000fe200078e000d */
[----:B------:R-:W-:Y:S01]  /*04c0*/  @P0 MOV R10, R12 ;  /* 0x0000000c000a0202 */ /* 0x000fe20000000f00 */
[----:B------:R-:W-:Y:S02]  /*04d0*/  @P1 IMAD.MOV.U32 R9, RZ, RZ, R14 ;  /* 0x000000ffff091224 */ /* 0x000fe400078e000e */
[----:B------:R-:W-:-:S02]  /*04e0*/  @P2 IMAD.MOV.U32 R9, RZ, RZ, R15 ;  /* 0x000000ffff092224 */ /* 0x000fc400078e000f */
[----:B------:R-:W-:Y:S02]  /*04f0*/  @P1 IMAD.MOV.U32 R10, RZ, RZ, R13 ;  /* 0x000000ffff0a1224 */ /* 0x000fe400078e000d */
[----:B------:R-:W-:Y:S01]  /*0500*/  @P3 MOV R9, R16 ;  /* 0x0000001000093202 */ /* 0x000fe20000000f00 */
[----:B------:R-:W-:Y:S02]  /*0510*/  @P2 IMAD.MOV.U32 R10, RZ, RZ, R14 ;  /* 0x000000ffff0a2224 */ /* 0x000fe400078e000e */
[----:B------:R-:W-:Y:S02]  /*0520*/  @P3 IMAD.MOV.U32 R10, RZ, RZ, R15 ;  /* 0x000000ffff0a3224 */ /* 0x000fe400078e000f */
[----:B------:R-:W-:Y:S02]  /*0530*/  @P4 IMAD.MOV.U32 R9, RZ, RZ, R0 ;  /* 0x000000ffff094224 */ /* 0x000fe400078e0000 */
[----:B------:R-:W-:Y:S02]  /*0540*/  @P4 IMAD.MOV.U32 R10, RZ, RZ, R16 ;  /* 0x000000ffff0a4224 */ /* 0x000fe400078e0010 */
[----:B------:R-:W-:-:S02]  /*0550*/  @P5 IMAD.MOV.U32 R10, RZ, RZ, R0 ;  /* 0x000000ffff0a5224 */ /* 0x000fc400078e0000 */
[----:B------:R-:W-:Y:S01]  /*0560*/  IMAD.MOV.U32 R17, RZ, RZ, R9 ;  /* 0x000000ffff117224 */ /* 0x000fe200078e0009 */
[----:B------:R-:W-:Y:S06]  /*0570*/  @!P6 BRA `(.L_x_11) ;  /* 0x00000000002ce947 */ /* 0x000fec0003800000 */
[----:B------:R-:W-:Y:S01]  /*0580*/  @P0 IMAD.MOV.U32 R9, RZ, RZ, R5 ;  /* 0x000000ffff090224 */ /* 0x000fe200078e0005 */
[----:B------:R-:W-:Y:S01]  /*0590*/  ISETP.EQ.AND P0, PT, R11, 0x8, PT ;  /* 0x000000080b00780c */ /* 0x000fe20003f02270 */
[----:B------:R-:W-:Y:S01]  /*05a0*/  @P1 IMAD.MOV.U32 R9, RZ, RZ, R12 ;  /* 0x000000ffff091224 */ /* 0x000fe200078e000c */
[----:B------:R-:W-:Y:S01]  /*05b0*/  @P2 MOV R9, R13 ;  /* 0x0000000d00092202 */ /* 0x000fe20000000f00 */
[----:B------:R-:W-:Y:S01]  /*05c0*/  @P3 IMAD.MOV.U32 R9, RZ, RZ, R14 ;  /* 0x000000ffff093224 */ /* 0x000fe200078e000e */
[----:B------:R-:W-:Y:S01]  /*05d0*/  LOP3.LUT R8, R8, 0x1f, RZ, 0xc0, !PT ;  /* 0x0000001f08087812 */ /* 0x000fe200078ec0ff */
[----:B------:R-:W-:Y:S02]  /*05e0*/  @P4 IMAD.MOV.U32 R9, RZ, RZ, R15 ;  /* 0x000000ffff094224 */ /* 0x000fe400078e000f */
[----:B------:R-:W-:Y:S01]  /*05f0*/  @P5 IMAD.MOV.U32 R9, RZ, RZ, R16 ;  /* 0x000000ffff095224 */ /* 0x000fe200078e0010 */
[----:B------:R-:W-:-:S05]  /*0600*/  SHF.L.W.U32.HI R17, R10, R8, R17 ;  /* 0x000000080a117219 */ /* 0x000fca0000010e11 */
[----:B------:R-:W-:-:S05]  /*0610*/  @P0 IMAD.MOV.U32 R9, RZ, RZ, R0 ;  /* 0x000000ffff090224 */ /* 0x000fca00078e0000 */
[----:B------:R-:W-:-:S07]  /*0620*/  SHF.L.W.U32.HI R10, R9, R8, R10 ;  /* 0x00000008090a7219 */ /* 0x000fce0000010e0a */
.L_x_11:
[----:B------:R-:W-:Y:S05]  /*0630*/  BSYNC.RECONVERGENT B1 ;  /* 0x0000000000017941 */ /* 0x000fea0003800200 */
.L_x_10:
        /* <DEDUP_REMOVED lines=9> */
[C---:B------:R-:W-:Y:S02]  /*06d0*/  LOP3.LUT R17, R19.reuse, R4, RZ, 0x3c, !PT ;  /* 0x0000000413117212 */ /* 0x040fe400078e3cff */
[----:B------:R-:W0:Y:S01]  /*06e0*/  I2F.F64.S64 R8, R8 ;  /* 0x0000000800087312 */ /* 0x000e220000301c00 */
[----:B------:R-:W-:Y:S02]  /*06f0*/  LEA.HI R0, R19, R0, RZ, 0x1 ;  /* 0x0000000013007211 */ /* 0x000fe400078f08ff */
[----:B------:R-:W-:Y:S02]  /*0700*/  ISETP.GE.AND P1, PT, R17, RZ, PT ;  /* 0x000000ff1100720c */ /* 0x000fe40003f26270 */
[----:B------:R-:W-:-:S05]  /*0710*/  IADD3 R17, PT, PT, -R0, RZ, RZ ;  /* 0x000000ff00117210 */ /* 0x000fca0007ffe1ff */
[----:B------:R-:W-:Y:S01]  /*0720*/  @!P0 IMAD.MOV.U32 R0, RZ, RZ, R17 ;  /* 0x000000ffff008224 */ /* 0x000fe200078e0011 */
[----:B0-----:R-:W-:-:S10]  /*0730*/  DMUL R10, R8, UR4 ;  /* 0x00000004080a7c28 */ /* 0x001fd40008000000 */
[----:B------:R-:W0:Y:S02]  /*0740*/  F2F.F32.F64 R10, R10 ;  /* 0x0000000a000a7310 */ /* 0x000e240000301000 */
[----:B0-----:R-:W-:-:S07]  /*0750*/  FSEL R9, -R10, R10, !P1 ;  /* 0x0000000a0a097208 */ /* 0x001fce0004800100 */
.L_x_8:
[----:B------:R-:W-:Y:S05]  /*0760*/  BSYNC.RECONVERGENT B0 ;  /* 0x0000000000007941 */ /* 0x000fea0003800200 */
.L_x_7:
[----:B------:R-:W-:Y:S02]  /*0770*/  IMAD.MOV.U32 R8, RZ, RZ, 0x37cbac00 ;  /* 0x37cbac00ff087424 */ /* 0x000fe400078e00ff */
[----:B------:R-:W-:Y:S01]  /*0780*/  FMUL R11, R9, R9 ;  /* 0x00000009090b7220 */ /* 0x000fe20000400000 */
[----:B------:R-:W-:Y:S01]  /*0790*/  LOP3.LUT R17, R0, 0x1, RZ, 0xc0, !PT ;  /* 0x0000000100117812 */ /* 0x000fe200078ec0ff */
[----:B------:R-:W-:Y:S01]  /*07a0*/  IMAD.MOV.U32 R18, RZ, RZ, 0x3c0885e4 ;  /* 0x3c0885e4ff127424 */ /* 0x000fe200078e00ff */
[----:B------:R-:W-:Y:S01]  /*07b0*/  FSETP.GE.AND P2, PT, |R4|, 105615, PT ;  /* 0x47ce47800400780b */ /* 0x000fe20003f46200 */
[----:B------:R-:W-:Y:S01]  /*07c0*/  FFMA R10, R11, R8, -0.0013887860113754868507 ;  /* 0xbab607ed0b0a7423 */ /* 0x000fe20000000008 */
[----:B------:R-:W-:Y:S01]  /*07d0*/  ISETP.NE.U32.AND P0, PT, R17, 0x1, PT ;  /* 0x000000011100780c */ /* 0x000fe20003f05070 */
[----:B------:R-:W-:Y:S01]  /*07e0*/  VIADD R0, R0, 0x1 ;  /* 0x0000000100007836 */ /* 0x000fe20000000000 */
[----:B------:R-:W-:Y:S01]  /*07f0*/  BSSY.RECONVERGENT B0, `(.L_x_12) ;  /* 0x0000071000007945 */ /* 0x000fe20003800200 */
[----:B------:R-:W-:Y:S01]  /*0800*/  IMAD.MOV.U32 R17, RZ, RZ, 0x3e2aaaa8 ;  /* 0x3e2aaaa8ff117424 */ /* 0x000fe200078e00ff */
[----:B------:R-:W-:-:S02]  /*0810*/  FSEL R10, R10, -0.00019574658654164522886, P0 ;  /* 0xb94d41530a0a7808 */ /* 0x000fc40000000000 */
[----:B------:R-:W-:Y:S02]  /*0820*/  FSEL R18, R18, 0.041666727513074874878, !P0 ;  /* 0x3d2aaabb12127808 */ /* 0x000fe40004000000 */
[----:B------:R-:W-:Y:S02]  /*0830*/  LOP3.LUT P1, RZ, R0, 0x2, RZ, 0xc0, !PT ;  /* 0x0000000200ff7812 */ /* 0x000fe4000782c0ff */
[----:B------:R-:W-:Y:S01]  /*0840*/  FSEL R0, R9, 1, !P0 ;  /* 0x3f80000009007808 */ /* 0x000fe20004000000 */
[----:B------:R-:W-:Y:S01]  /*0850*/  FFMA R10, R11, R10, R18 ;  /* 0x0000000a0b0a7223 */ /* 0x000fe20000000012 */
[----:B------:R-:W-:-:S03]  /*0860*/  FSEL R17, -R17, -0.4999999701976776123, !P0 ;  /* 0xbeffffff11117808 */ /* 0x000fc60004000100 */
[C---:B------:R-:W-:Y:S02]  /*0870*/  FFMA R9, R11.reuse, R0, RZ ;  /* 0x000000000b097223 */ /* 0x040fe400000000ff */
[----:B------:R-:W-:Y:S02]  /*0880*/  FFMA R17, R11, R10, R17 ;  /* 0x0000000a0b117223 */ /* 0x000fe40000000011 */
[----:B------:R-:W0:Y:S02]  /*0890*/  LDC.64 R10, c[0x0][0x380] ;  /* 0x0000e000ff0a7b82 */ /* 0x000e240000000a00 */
[----:B------:R-:W-:-:S04]  /*08a0*/  FFMA R9, R9, R17, R0 ;  /* 0x0000001109097223 */ /* 0x000fc80000000000 */
[----:B------:R-:W-:-:S04]  /*08b0*/  @P1 FADD R9, RZ, -R9 ;  /* 0x80000009ff091221 */ /* 0x000fc80000000000 */
[----:B------:R-:W-:-:S06]  /*08c0*/  FMUL R9, R2, R9 ;  /* 0x0000000902097220 */ /* 0x000fcc0000400000 */
[----:B------:R-:W1:Y:S01]  /*08d0*/  F2I.TRUNC.NTZ R9, R9 ;  /* 0x0000000900097305 */ /* 0x000e62000020f100 */
[----:B0-----:R-:W-:-:S05]  /*08e0*/  IMAD.WIDE R10, R3, 0x4, R10 ;  /* 0x00000004030a7825 */ /* 0x001fca00078e020a */
[----:B-1----:R0:W-:Y:S01]  /*08f0*/  STG.E desc[UR6][R10.64], R9 ;  /* 0x000000090a007986 */ /* 0x0021e2000c101906 */
[----:B------:R-:W-:Y:S05]  /*0900*/  @!P2 BRA `(.L_x_13) ;  /* 0x00000004007ca947 */ /* 0x000fea0003800000 */
[----:B------:R-:W-:-:S13]  /*0910*/  FSETP.NEU.AND P0, PT, |R4|, +INF , PT ;  /* 0x7f8000000400780b */ /* 0x000fda0003f0d200 */
[----:B------:R-:W-:Y:S01]  /*0920*/  @!P0 FMUL R7, RZ, R4 ;  /* 0x00000004ff078220 */ /* 0x000fe20000400000 */
[----:B------:R-:W-:Y:S01]  /*0930*/  @!P0 MOV R6, RZ ;  /* 0x000000ff00068202 */ /* 0x000fe20000000f00 */
[----:B------:R-:W-:Y:S06]  /*0940*/  @!P0 BRA `(.L_x_13) ;  /* 0x00000004006c8947 */ /* 0x000fec0003800000 */
[----:B------:R-:W-:Y:S01]  /*0950*/  IMAD.SHL.U32 R6, R4, 0x100, RZ ;  /* 0x0000010004067824 */ /* 0x000fe200078e00ff */
[----:B------:R-:W1:Y:S01]  /*0960*/  LDCU.64 UR8, c[0x4][URZ] ;  /* 0x01000000ff0877ac */ /* 0x000e620008000a00 */
[----:B------:R-:W-:Y:S02]  /*0970*/  IMAD.MOV.U32 R0, RZ, RZ, RZ ;  /* 0x000000ffff007224 */ /* 0x000fe400078e00ff */
[----:B------:R-:W-:Y:S01]  /*0980*/  IMAD.MOV.U32 R17, RZ, RZ, RZ ;  /* 0x000000ffff117224 */ /* 0x000fe200078e00ff */
[----:B0-----:R-:W-:Y:S01]  /*0990*/  LOP3.LUT R9, R6, 0x80000000, RZ, 0xfc, !PT ;  /* 0x8000000006097812 */ /* 0x001fe200078efcff */
[----:B------:R-:W-:Y:S01]  /*09a0*/  UMOV UR5, URZ ;  /* 0x000000ff00057c82 */ /* 0x000fe20008000000 */
[----:B------:R-:W-:-:S05]  /*09b0*/  UMOV UR4, URZ ;  /* 0x000000ff00047c82 */ /* 0x000fca0008000000 */
.L_x_14:
[----:B-1----:R-:W-:Y:S02]  /*09c0*/  IMAD.U32 R10, RZ, RZ, UR8 ;  /* 0x00000008ff0a7e24 */ /* 0x002fe4000f8e00ff */
        /* <DEDUP_REMOVED lines=11> */
[C---:B------:R-:W-:Y:S02]  /*0a80*/  ISETP.EQ.AND P5, PT, R17.reuse, 0x14, PT ;  /* 0x000000141100780c */ /* 0x040fe40003fa2270 */
[----:B------:R-:W-:Y:S01]  /*0a90*/  IADD3 R17, PT, PT, R17, 0x4, RZ ;  /* 0x0000000411117810 */ /* 0x000fe20007ffe0ff */
        /* <DEDUP_REMOVED lines=23> */
[--C-:B------:R-:W-:Y:S01]  /*0c10*/  @P3 IMAD.MOV.U32 R6, RZ, RZ, R5.reuse ;  /* 0x000000ffff063224 */ /* 0x100fe200078e0005 */
[C---:B------:R-:W-:Y:S01]  /*0c20*/  ISETP.EQ.AND P3, PT, R11.reuse, -0x4, PT ;  /* 0xfffffffc0b00780c */ /* 0x040fe20003f62270 */
[----:B------:R-:W-:Y:S02]  /*0c30*/  @P4 IMAD.MOV.U32 R7, RZ, RZ, R5 ;  /* 0x000000ffff074224 */ /* 0x000fe400078e0005 */
[----:B------:R-:W-:Y:S01]  /*0c40*/  @P4 IMAD.MOV.U32 R6, RZ, RZ, R12 ;  /* 0x000000ffff064224 */ /* 0x000fe200078e000c */
[----:B------:R-:W-:Y:S01]  /*0c50*/  ISETP.EQ.AND P4, PT, R11, 0x4, PT ;  /* 0x000000040b00780c */ /* 0x000fe20003f82270 */
[----:B------:R-:W-:Y:S01]  /*0c60*/  @P2 IMAD.MOV.U32 R6, RZ, RZ, R13 ;  /* 0x000000ffff062224 */ /* 0x000fe200078e000d */
[----:B------:R-:W-:Y:S01]  /*0c70*/  @P2 MOV R7, R12 ;  /* 0x0000000c00072202 */ /* 0x000fe20000000f00 */
[----:B------:R-:W-:Y:S02]  /*0c80*/  @P1 IMAD.MOV.U32 R6, RZ, RZ, R14 ;  /* 0x000000ffff061224 */ /* 0x000fe400078e000e */
[----:B------:R-:W-:-:S02]  /*0c90*/  @P0 IMAD.MOV.U32 R6, RZ, RZ, R15 ;  /* 0x000000ffff060224 */ /* 0x000fc400078e000f */
[----:B------:R-:W-:Y:S02]  /*0ca0*/  @P1 IMAD.MOV.U32 R7, RZ, RZ, R13 ;  /* 0x000000ffff071224 */ /* 0x000fe400078e000d */
[----:B------:R-:W-:Y:S02]  /*0cb0*/  @P3 IMAD.MOV.U32 R6, RZ, RZ, R16 ;  /* 0x000000ffff063224 */ /* 0x000fe400078e0010 */
[----:B------:R-:W-:Y:S02]  /*0cc0*/  @P5 IMAD.MOV.U32 R6, RZ, RZ, R0 ;  /* 0x000000ffff065224 */ /* 0x000fe400078e0000 */
[----:B------:R-:W-:Y:S01]  /*0cd0*/  @P0 IMAD.MOV.U32 R7, RZ, RZ, R14 ;  /* 0x000000ffff070224 */ /* 0x000fe200078e000e */
[----:B------:R-:W-:Y:S01]  /*0ce0*/  @P3 MOV R7, R15 ;  /* 0x0000000f00073202 */ /* 0x000fe20000000f00 */
[----:B------:R-:W-:Y:S02]  /*0cf0*/  @P5 IMAD.MOV.U32 R7, RZ, RZ, R16 ;  /* 0x000000ffff075224 */ /* 0x000fe400078e0010 */
[----:B------:R-:W-:-:S02]  /*0d00*/  @P4 IMAD.MOV.U32 R7, RZ, RZ, R0 ;  /* 0x000000ffff074224 */ /* 0x000fc400078e0000 */
[----:B------:R-:W-:Y:S01]  /*0d10*/  IMAD.MOV.U32 R9, RZ, RZ, R6 ;  /* 0x000000ffff097224 */ /* 0x000fe200078e0006 */
[----:B------:R-:W-:Y:S06]  /*0d20*/  @!P6 BRA `(.L_x_16) ;  /* 0x000000000028e947 */ /* 0x000fec0003800000 */
[----:B------:R-:W-:Y:S01]  /*0d30*/  @P1 MOV R5, R12 ;  /* 0x0000000c00051202 */ /* 0x000fe20000000f00 */
[----:B------:R-:W-:Y:S01]  /*0d40*/  @P0 IMAD.MOV.U32 R5, RZ, RZ, R13 ;  /* 0x000000ffff050224 */ /* 0x000fe200078e000d */
[----:B------:R-:W-:Y:S01]  /*0d50*/  ISETP.EQ.AND P0, PT, R11, 0x8, PT ;  /* 0x000000080b00780c */ /* 0x000fe20003f02270 */
[----:B------:R-:W-:Y:S01]  /*0d60*/  @P3 IMAD.MOV.U32 R5, RZ, RZ, R14 ;  /* 0x000000ffff053224 */ /* 0x000fe200078e000e */
[----:B------:R-:W-:Y:S01]  /*0d70*/  LOP3.LUT R10, R10, 0x1f, RZ, 0xc0, !PT ;  /* 0x0000001f0a0a7812 */ /* 0x000fe200078ec0ff */
[----:B------:R-:W-:Y:S02]  /*0d80*/  @P5 IMAD.MOV.U32 R5, RZ, RZ, R15 ;  /* 0x000000ffff055224 */ /* 0x000fe400078e000f */
[----:B------:R-:W-:Y:S01]  /*0d90*/  @P4 IMAD.MOV.U32 R5, RZ, RZ, R16 ;  /* 0x000000ffff054224 */ /* 0x000fe200078e0010 */
[----:B------:R-:W-:-:S07]  /*0da0*/  SHF.L.W.U32.HI R9, R7, R10, R9 ;  /* 0x0000000a07097219 */ /* 0x000fce0000010e09 */
[----:B------:R-:W-:-:S05]  /*0db0*/  @P0 IMAD.MOV.U32 R5, RZ, RZ, R0 ;  /* 0x000000ffff050224 */ /* 0x000fca00078e0000 */
[----:B------:R-:W-:-:S07]  /*0dc0*/  SHF.L.W.U32.HI R7, R5, R10, R7 ;  /* 0x0000000a05077219 */ /* 0x000fce0000010e07 */
.L_x_16:
[----:B------:R-:W-:Y:S05]  /*0dd0*/  BSYNC.RECONVERGENT B1 ;  /* 0x0000000000017941 */ /* 0x000fea0003800200 */
.L_x_15:
[C---:B------:R-:W-:Y:S01]  /*0de0*/  SHF.L.W.U32.HI R5, R7.reuse, 0x2, R9 ;  /* 0x0000000207057819 */ /* 0x040fe20000010e09 */
[----:B------:R-:W-:Y:S01]  /*0df0*/  UMOV UR4, 0x54442d19 ;  /* 0x54442d1900047882 */ /* 0x000fe20000000000 */
[----:B------:R-:W-:Y:S01]  /*0e00*/  SHF.L.U32 R7, R7, 0x2, RZ ;  /* 0x0000000207077819 */ /* 0x000fe200000006ff */
[----:B------:R-:W-:Y:S01]  /*0e10*/  UMOV UR5, 0x3bf921fb ;  /* 0x3bf921fb00057882 */ /* 0x000fe20000000000 */
[----:B------:R-:W-:Y:S02]  /*0e20*/  SHF.R.S32.HI R0, RZ, 0x1f, R5 ;  /* 0x0000001fff007819 */ /* 0x000fe40000011405 */
[----:B------:R-:W-:Y:S02]  /*0e30*/  ISETP.GE.AND P1, PT, R4, RZ, PT ;  /* 0x000000ff0400720c */ /* 0x000fe40003f26270 */
[C---:B------:R-:W-:Y:S02]  /*0e40*/  LOP3.LUT R12, R0.reuse, R7, RZ, 0x3c, !PT ;  /* 0x00000007000c7212 */ /* 0x040fe400078e3cff */
[----:B------:R-:W-:-:S02]  /*0e50*/  LOP3.LUT R13, R0, R5, RZ, 0x3c, !PT ;  /* 0x00000005000d7212 */ /* 0x000fc400078e3cff */
[----:B------:R-:W-:Y:S02]  /*0e60*/  LOP3.LUT R4, R5, R4, RZ, 0x3c, !PT ;  /* 0x0000000405047212 */ /* 0x000fe400078e3cff */
[----:B------:R-:W0:Y:S02]  /*0e70*/  I2F.F64.S64 R6, R12 ;  /* 0x0000000c00067312 */ /* 0x000e240000301c00 */
[----:B------:R-:W-:Y:S01]  /*0e80*/  ISETP.GE.AND P0, PT, R4, RZ, PT ;  /* 0x000000ff0400720c */ /* 0x000fe20003f06270 */
[----:B0-----:R-:W-:Y:S01]  /*0e90*/  DMUL R10, R6, UR4 ;  /* 0x00000004060a7c28 */ /* 0x001fe20008000000 */
[----:B------:R-:W-:-:S04]  /*0ea0*/  SHF.R.U32.HI R6, RZ, 0x1e, R9 ;  /* 0x0000001eff067819 */ /* 0x000fc80000011609 */
[----:B------:R-:W-:-:S05]  /*0eb0*/  LEA.HI R6, R5, R6, RZ, 0x1 ;  /* 0x0000000605067211 */ /* 0x000fca00078f08ff */
[----:B------:R-:W0:Y:S01]  /*0ec0*/  F2F.F32.F64 R10, R10 ;  /* 0x0000000a000a7310 */ /* 0x000e220000301000 */
[----:B------:R-:W-:-:S04]  /*0ed0*/  IMAD.MOV R0, RZ, RZ, -R6 ;  /* 0x000000ffff007224 */ /* 0x000fc800078e0a06 */
[----:B------:R-:W-:Y:S01]  /*0ee0*/  @!P1 IMAD.MOV.U32 R6, RZ, RZ, R0 ;  /* 0x000000ffff069224 */ /* 0x000fe200078e0000 */
[----:B0-----:R-:W-:-:S07]  /*0ef0*/  FSEL R7, -R10, R10, !P0 ;  /* 0x0000000a0a077208 */ /* 0x001fce0004000100 */
.L_x_13:
[----:B------:R-:W-:Y:S05]  /*0f00*/  BSYNC.RECONVERGENT B0 ;  /* 0x0000000000007941 */ /* 0x000fea0003800200 */
.L_x_12:
[----:B------:R-:W-:Y:S01]  /*0f10*/  FMUL R5, R7, R7 ;  /* 0x0000000707057220 */ /* 0x000fe20000400000 */
[C---:B------:R-:W-:Y:S01]  /*0f20*/  LOP3.LUT R0, R6.reuse, 0x1, RZ, 0xc0, !PT ;  /* 0x0000000106007812 */ /* 0x040fe200078ec0ff */
[----:B------:R-:W-:Y:S01]  /*0f30*/  IMAD.MOV.U32 R4, RZ, RZ, 0x3d2aaabb ;  /* 0x3d2aaabbff047424 */ /* 0x000fe200078e00ff */
[----:B------:R-:W-:Y:S01]  /*0f40*/  LOP3.LUT P1, RZ, R6, 0x2, RZ, 0xc0, !PT ;  /* 0x0000000206ff7812 */ /* 0x000fe2000782c0ff */
[----:B------:R-:W-:Y:S01]  /*0f50*/  FFMA R8, R5, R8, -0.0013887860113754868507 ;  /* 0xbab607ed05087423 */ /* 0x000fe20000000008 */
[----:B------:R-:W-:Y:S01]  /*0f60*/  ISETP.NE.U32.AND P0, PT, R0, 0x1, PT ;  /* 0x000000010000780c */ /* 0x000fe20003f05070 */
[----:B0-----:R-:W-:-:S03]  /*0f70*/  IMAD.MOV.U32 R9, RZ, RZ, 0x3effffff ;  /* 0x3effffffff097424 */ /* 0x001fc600078e00ff */
[----:B------:R-:W-:Y:S02]  /*0f80*/  FSEL R8, R8, -0.00019574658654164522886, !P0 ;  /* 0xb94d415308087808 */ /* 0x000fe40004000000 */
[----:B------:R-:W-:Y:S02]  /*0f90*/  FSEL R4, R4, 0.0083327032625675201416, !P0 ;  /* 0x3c0885e404047808 */ /* 0x000fe40004000000 */
[----:B------:R-:W-:Y:S02]  /*0fa0*/  FSEL R0, R7, 1, P0 ;  /* 0x3f80000007007808 */ /* 0x000fe40000000000 */
[----:B------:R-:W-:Y:S01]  /*0fb0*/  FSEL R9, -R9, -0.16666662693023681641, !P0 ;  /* 0xbe2aaaa809097808 */ /* 0x000fe20004000100 */
[C---:B------:R-:W-:Y:S02]  /*0fc0*/  FFMA R4, R5.reuse, R8, R4 ;  /* 0x0000000805047223 */ /* 0x040fe40000000004 */
[C---:B------:R-:W-:Y:S02]  /*0fd0*/  FFMA R7, R5.reuse, R0, RZ ;  /* 0x0000000005077223 */ /* 0x040fe400000000ff */
[----:B------:R-:W-:-:S02]  /*0fe0*/  FFMA R9, R5, R4, R9 ;  /* 0x0000000405097223 */ /* 0x000fc40000000009 */
[----:B------:R-:W0:Y:S02]  /*0ff0*/  LDC.64 R4, c[0x0][0x388] ;  /* 0x0000e200ff047b82 */ /* 0x000e240000000a00 */
[----:B------:R-:W-:-:S04]  /*1000*/  FFMA R7, R7, R9, R0 ;  /* 0x0000000907077223 */ /* 0x000fc80000000000 */
[----:B------:R-:W-:-:S04]  /*1010*/  @P1 FADD R7, RZ, -R7 ;  /* 0x80000007ff071221 */ /* 0x000fc80000000000 */
[----:B------:R-:W-:-:S06]  /*1020*/  FMUL R7, R2, R7 ;  /* 0x0000000702077220 */ /* 0x000fcc0000400000 */
[----:B------:R-:W1:Y:S01]  /*1030*/  F2I.TRUNC.NTZ R7, R7 ;  /* 0x0000000700077305 */ /* 0x000e62000020f100 */
[----:B0-----:R-:W-:-:S05]  /*1040*/  IMAD.WIDE R2, R3, 0x4, R4 ;  /* 0x0000000403027825 */ /* 0x001fca00078e0204 */
[----:B-1----:R-:W-:Y:S01]  /*1050*/  STG.E desc[UR6][R2.64], R7 ;  /* 0x0000000702007986 */ /* 0x002fe2000c101906 */
[----:B------:R-:W-:Y:S05]  /*1060*/  EXIT ;  /* 0x000000000000794d */ /* 0x000fea0003800000 */
.L_x_17:
        /* <DEDUP_REMOVED lines=9> */
.L_x_27:


//--------------------- .text._Z15generate_primesPii --------------------------
	.section	.text._Z15generate_primesPii,"ax",@progbits
	.align	128
        .global         _Z15generate_primesPii
        .type           _Z15generate_primesPii,@function
        .size           _Z15generate_primesPii,(.L_x_28 - _Z15generate_primesPii)
        .other          _Z15generate_primesPii,@"STO_CUDA_ENTRY STV_DEFAULT"
_Z15generate_primesPii:
.text._Z15generate_primesPii:
[----:B------:R-:W-:Y:S01]  /*0000*/  LDC R1, c[0x0][0x37c] ;  /* 0x0000df00ff017b82 */ /* 0x000fe20000000800 */
[----:B------:R-:W0:Y:S07]  /*0010*/  S2R R0, SR_TID.X ;  /* 0x0000000000007919 */ /* 0x000e2e0000002100 */
[----:B------:R-:W0:Y:S01]  /*0020*/  S2UR UR4, SR_CTAID.X ;  /* 0x00000000000479c3 */ /* 0x000e220000002500 */
[----:B------:R-:W1:Y:S01]  /*0030*/  LDCU UR6, c[0x0][0x388] ;  /* 0x00007100ff0677ac */ /* 0x000e620008000800 */
[----:B------:R-:W-:Y:S01]  /*0040*/  IMAD.MOV.U32 R2, RZ, RZ, 0x75bcd15 ;  /* 0x075bcd15ff027424 */ /* 0x000fe200078e00ff */
[----:B------:R-:W-:Y:S05]  /*0050*/  BSSY.RECONVERGENT B0, `(.L_x_18) ;  /* 0x0000054000007945 */ /* 0x000fea0003800200 */
[----:B------:R-:W0:Y:S02]  /*0060*/  LDC R3, c[0x0][0x360] ;  /* 0x0000d800ff037b82 */ /* 0x000e240000000800 */
[----:B0-----:R-:W-:Y:S01]  /*0070*/  IMAD R0, R3, UR4, R0 ;  /* 0x0000000403007c24 */ /* 0x001fe2000f8e0200 */
[----:B------:R-:W0:Y:S01]  /*0080*/  LDCU.64 UR4, c[0x0][0x358] ;  /* 0x00006b00ff0477ac */ /* 0x000e220008000a00 */
[----:B------:R-:W-:-:S03]  /*0090*/  IMAD.MOV.U32 R3, RZ, RZ, 0x0 ;  /* 0x00000000ff037424 */ /* 0x000fc600078e00ff */
[----:B-1----:R-:W-:-:S05]  /*00a0*/  IADD3 R4, PT, PT, R0, UR6, RZ ;  /* 0x0000000600047c10 */ /* 0x002fca000fffe0ff */
[----:B------:R-:W-:-:S07]  /*00b0*/  IMAD.WIDE R2, R4, 0x3ade68b1, R2 ;  /* 0x3ade68b104027825 */ /* 0x000fce00078e0202 */
.L_x_23:
[----:B------:R-:W-:Y:S01]  /*00c0*/  ISETP.GE.AND P0, PT, R2, 0x2, PT ;  /* 0x000000020200780c */ /* 0x000fe20003f06270 */
[----:B------:R-:W-:-:S12]  /*00d0*/  BSSY.RELIABLE B1, `(.L_x_19) ;  /* 0x0000048000017945 */ /* 0x000fd80003800100 */
[----:B------:R-:W-:Y:S05]  /*00e0*/  @!P0 BRA `(.L_x_20) ;  /* 0x0000000400188947 */ /* 0x000fea0003800000 */
[----:B------:R-:W-:-:S13]  /*00f0*/  ISETP.GE.U32.AND P0, PT, R2, 0x4, PT ;  /* 0x000000040200780c */ /* 0x000fda0003f06070 */
[----:B------:R-:W-:Y:S05]  /*0100*/  @!P0 BREAK.RELIABLE B1 ;  /* 0x0000000000018942 */ /* 0x000fea0003800100 */
[----:B------:R-:W-:Y:S05]  /*0110*/  @!P0 BRA `(.L_x_21) ;  /* 0x00000004001c8947 */ /* 0x000fea0003800000 */
[----:B------:R-:W-:Y:S01]  /*0120*/  IMAD R5, R2, -0x55555555, RZ ;  /* 0xaaaaaaab02057824 */ /* 0x000fe200078e02ff */
[----:B------:R-:W-:-:S04]  /*0130*/  LOP3.LUT P0, RZ, R4, 0x1, RZ, 0xc0, !PT ;  /* 0x0000000104ff7812 */ /* 0x000fc8000780c0ff */
[----:B------:R-:W-:-:S13]  /*0140*/  ISETP.LT.U32.OR P0, PT, R5, 0x55555556, P0 ;  /* 0x555555560500780c */ /* 0x000fda0000701470 */
[----:B------:R-:W-:Y:S05]  /*0150*/  @P0 BRA `(.L_x_20) ;  /* 0x0000000000fc0947 */ /* 0x000fea0003800000 */
[----:B------:R-:W-:-:S13]  /*0160*/  ISETP.GE.U32.AND P0, PT, R2, 0x19, PT ;  /* 0x000000190200780c */ /* 0x000fda0003f06070 */
[----:B------:R-:W-:Y:S05]  /*0170*/  @!P0 BREAK.RELIABLE B1 ;  /* 0x0000000000018942 */ /* 0x000fea0003800100 */
[----:B------:R-:W-:Y:S05]  /*0180*/  @!P0 BRA `(.L_x_21) ;  /* 0x0000000400008947 */ /* 0x000fea0003800000 */
[----:B------:R-:W1:Y:S08]  /*0190*/  I2F.U32.RP R5, 0x5 ;  /* 0x0000000500057906 */ /* 0x000e700000209000 */
[----:B-1----:R-:W1:Y:S02]  /*01a0*/  MUFU.RCP R5, R5 ;  /* 0x0000000500057308 */ /* 0x002e640000001000 */
[----:B-1----:R-:W-:-:S06]  /*01b0*/  VIADD R6, R5, 0xffffffe ;  /* 0x0ffffffe05067836 */ /* 0x002fcc0000000000 */
[----:B------:R1:W2:Y:S02]  /*01c0*/  F2I.FTZ.U32.TRUNC.NTZ R7, R6 ;  /* 0x0000000600077305 */ /* 0x0002a4000021f000 */
[----:B-1----:R-:W-:Y:S02]  /*01d0*/  HFMA2 R6, -RZ, RZ, 0, 0 ;  /* 0x00000000ff067431 */ /* 0x002fe400000001ff */
[----:B--2---:R-:W-:-:S04]  /*01e0*/  IMAD R9, R7, -0x5, RZ ;  /* 0xfffffffb07097824 */ /* 0x004fc800078e02ff */
[----:B------:R-:W-:-:S06]  /*01f0*/  IMAD.HI.U32 R7, R7, R9, R6 ;  /* 0x0000000907077227 */ /* 0x000fcc00078e0006 */
[----:B------:R-:W-:-:S04]  /*0200*/  IMAD.HI.U32 R7, R7, R2, RZ ;  /* 0x0000000207077227 */ /* 0x000fc800078e00ff */
[----:B------:R-:W-:-:S05]  /*0210*/  IMAD R7, R7, -0x5, R2 ;  /* 0xfffffffb07077824 */ /* 0x000fca00078e0202 */
[----:B------:R-:W-:-:S13]  /*0220*/  ISETP.GE.U32.AND P0, PT, R7, 0x5, PT ;  /* 0x000000050700780c */ /* 0x000fda0003f06070 */
[----:B------:R-:W-:-:S05]  /*0230*/  @P0 VIADD R7, R7, 0xfffffffb ;  /* 0xfffffffb07070836 */ /* 0x000fca0000000000 */
[----:B------:R-:W-:-:S13]  /*0240*/  ISETP.GE.U32.AND P0, PT, R7, 0x5, PT ;  /* 0x000000050700780c */ /* 0x000fda0003f06070 */
[----:B------:R-:W-:-:S04]  /*0250*/  @P0 IADD3 R7, PT, PT, R7, -0x5, RZ ;  /* 0xfffffffb07070810 */ /* 0x000fc80007ffe0ff */
[----:B------:R-:W-:-:S13]  /*0260*/  ISETP.NE.AND P0, PT, R7, RZ, PT ;  /* 0x000000ff0700720c */ /* 0x000fda0003f05270 */
[----:B------:R-:W-:Y:S05]  /*0270*/  @!P0 BRA `(.L_x_20) ;  /* 0x0000000000b48947 */ /* 0x000fea0003800000 */
[----:B------:R-:W-:-:S07]  /*0280*/  IMAD.MOV.U32 R5, RZ, RZ, 0x5 ;  /* 0x00000005ff057424 */ /* 0x000fce00078e00ff */
.L_x_22:
[----:B------:R-:W-:-:S04]  /*0290*/  IADD3 R9, PT, PT, R5, 0x2, RZ ;  /* 0x0000000205097810 */ /* 0x000fc80007ffe0ff */
[----:B------:R-:W1:Y:S01]  /*02a0*/  I2F.U32.RP R8, R9 ;  /* 0x0000000900087306 */ /* 0x000e620000209000 */
[----:B------:R-:W-:Y:S02]  /*02b0*/  IADD3 R11, PT, PT, RZ, -R9, RZ ;  /* 0x80000009ff0b7210 */ /* 0x000fe40007ffe0ff */
[----:B------:R-:W-:-:S05]  /*02c0*/  ISETP.NE.U32.AND P1, PT, R9, RZ, PT ;  /* 0x000000ff0900720c */ /* 0x000fca0003f25070 */
[----:B-1----:R-:W1:Y:S02]  /*02d0*/  MUFU.RCP R8, R8 ;  /* 0x0000000800087308 */ /* 0x002e640000001000 */
[----:B-1----:R-:W-:-:S06]  /*02e0*/  VIADD R6, R8, 0xffffffe ;  /* 0x0ffffffe08067836 */ /* 0x002fcc0000000000 */
[----:B------:R1:W2:Y:S02]  /*02f0*/  F2I.FTZ.U32.TRUNC.NTZ R7, R6 ;  /* 0x0000000600077305 */ /* 0x0002a4000021f000 */
[----:B-1----:R-:W-:Y:S02]  /*0300*/  IMAD.MOV.U32 R6, RZ, RZ, RZ ;  /* 0x000000ffff067224 */ /* 0x002fe400078e00ff */
[----:B--2---:R-:W-:-:S04]  /*0310*/  IMAD R11, R11, R7, RZ ;  /* 0x000000070b0b7224 */ /* 0x004fc800078e02ff */
[----:B------:R-:W-:-:S06]  /*0320*/  IMAD.HI.U32 R7, R7, R11, R6 ;  /* 0x0000000b07077227 */ /* 0x000fcc00078e0006 */
[----:B------:R-:W-:-:S05]  /*0330*/  IMAD.HI.U32 R7, R7, R2, RZ ;  /* 0x0000000207077227 */ /* 0x000fca00078e00ff */
[----:B------:R-:W-:-:S05]  /*0340*/  IADD3 R7, PT, PT, -R7, RZ, RZ ;  /* 0x000000ff07077210 */ /* 0x000fca0007ffe1ff */
[----:B------:R-:W-:-:S05]  /*0350*/  IMAD R10, R9, R7, R2 ;  /* 0x00000007090a7224 */ /* 0x000fca00078e0202 */
[----:B------:R-:W-:-:S13]  /*0360*/  ISETP.GE.U32.AND P0, PT, R10, R9, PT ;  /* 0x000000090a00720c */ /* 0x000fda0003f06070 */
[----:B------:R-:W-:-:S05]  /*0370*/  @P0 IMAD.IADD R10, R10, 0x1, -R9 ;  /* 0x000000010a0a0824 */ /* 0x000fca00078e0a09 */
[----:B------:R-:W-:-:S13]  /*0380*/  ISETP.GE.U32.AND P0, PT, R10, R9, PT ;  /* 0x000000090a00720c */ /* 0x000fda0003f06070 */
[----:B------:R-:W-:Y:S02]  /*0390*/  @P0 IADD3 R10, PT, PT, -R9, R10, RZ ;  /* 0x0000000a090a0210 */ /* 0x000fe40007ffe1ff */
[----:B------:R-:W-:-:S04]  /*03a0*/  @!P1 LOP3.LUT R10, RZ, R9, RZ, 0x33, !PT ;  /* 0x00000009ff0a9212 */ /* 0x000fc800078e33ff */
[----:B------:R-:W-:-:S13]  /*03b0*/  ISETP.NE.AND P0, PT, R10, RZ, PT ;  /* 0x000000ff0a00720c */ /* 0x000fda0003f05270 */
[----:B------:R-:W-:Y:S05]  /*03c0*/  @!P0 BRA `(.L_x_20) ;  /* 0x0000000000608947 */ /* 0x000fea0003800000 */
[----:B------:R-:W-:-:S04]  /*03d0*/  VIADD R5, R5, 0x6 ;  /* 0x0000000605057836 */ /* 0x000fc80000000000 */
[----:B------:R-:W-:-:S05]  /*03e0*/  IMAD R7, R5, R5, RZ ;  /* 0x0000000505077224 */ /* 0x000fca00078e02ff */
[----:B------:R-:W-:-:S13]  /*03f0*/  ISETP.GT.AND P0, PT, R7, R2, PT ;  /* 0x000000020700720c */ /* 0x000fda0003f04270 */
[----:B------:R-:W-:Y:S05]  /*0400*/  @P0 BREAK.RELIABLE B1 ;  /* 0x0000000000010942 */ /* 0x000fea0003800100 */
[----:B------:R-:W-:Y:S05]  /*0410*/  @P0 BRA `(.L_x_21) ;  /* 0x00000000005c0947 */ /* 0x000fea0003800000 */
[----:B------:R-:W1:Y:S01]  /*0420*/  I2F.U32.RP R8, R5 ;  /* 0x0000000500087306 */ /* 0x000e620000209000 */
[----:B------:R-:W-:Y:S01]  /*0430*/  IMAD.MOV R9, RZ, RZ, -R5 ;  /* 0x000000ffff097224 */ /* 0x000fe200078e0a05 */
[----:B------:R-:W-:-:S06]  /*0440*/  ISETP.NE.U32.AND P1, PT, R5, RZ, PT ;  /* 0x000000ff0500720c */ /* 0x000fcc0003f25070 */
[----:B-1----:R-:W1:Y:S02]  /*0450*/  MUFU.RCP R8, R8 ;  /* 0x0000000800087308 */ /* 0x002e640000001000 */
[----:B-1----:R-:W-:-:S06]  /*0460*/  IADD3 R6, PT, PT, R8, 0xffffffe, RZ ;  /* 0x0ffffffe08067810 */ /* 0x002fcc0007ffe0ff */
[----:B------:R1:W2:Y:S02]  /*0470*/  F2I.FTZ.U32.TRUNC.NTZ R7, R6 ;  /* 0x0000000600077305 */ /* 0x0002a4000021f000 */
[----:B-1----:R-:W-:Y:S01]  /*0480*/  MOV R6, RZ ;  /* 0x000000ff00067202 */ /* 0x002fe20000000f00 */
[----:B--2---:R-:W-:-:S04]  /*0490*/  IMAD R9, R9, R7, RZ ;  /* 0x0000000709097224 */ /* 0x004fc800078e02ff */
[----:B------:R-:W-:-:S06]  /*04a0*/  IMAD.HI.U32 R7, R7, R9, R6 ;  /* 0x0000000907077227 */ /* 0x000fcc00078e0006 */
[----:B------:R-:W-:-:S04]  /*04b0*/  IMAD.HI.U32 R7, R7, R2, RZ ;  /* 0x0000000207077227 */ /* 0x000fc800078e00ff */
[----:B------:R-:W-:-:S04]  /*04c0*/  IMAD.MOV R7, RZ, RZ, -R7 ;  /* 0x000000ffff077224 */ /* 0x000fc800078e0a07 */
[----:B------:R-:W-:-:S05]  /*04d0*/  IMAD R10, R5, R7, R2 ;  /* 0x00000007050a7224 */ /* 0x000fca00078e0202 */
[----:B------:R-:W-:-:S13]  /*04e0*/  ISETP.GE.U32.AND P0, PT, R10, R5, PT ;  /* 0x000000050a00720c */ /* 0x000fda0003f06070 */
[----:B------:R-:W-:-:S04]  /*04f0*/  @P0 IADD3 R10, PT, PT, -R5, R10, RZ ;  /* 0x0000000a050a0210 */ /* 0x000fc80007ffe1ff */
[----:B------:R-:W-:-:S13]  /*0500*/  ISETP.GE.U32.AND P0, PT, R10, R5, PT ;  /* 0x000000050a00720c */ /* 0x000fda0003f06070 */
[----:B------:R-:W-:Y:S01]  /*0510*/  @P0 IMAD.IADD R10, R10, 0x1, -R5 ;  /* 0x000000010a0a0824 */ /* 0x000fe200078e0a05 */
[----:B------:R-:W-:-:S04]  /*0520*/  @!P1 LOP3.LUT R10, RZ, R5, RZ, 0x33, !PT ;  /* 0x00000005ff0a9212 */ /* 0x000fc800078e33ff */
[----:B------:R-:W-:-:S13]  /*0530*/  ISETP.NE.AND P0, PT, R10, RZ, PT ;  /* 0x000000ff0a00720c */ /* 0x000fda0003f05270 */
[----:B------:R-:W-:Y:S05]  /*0540*/  @P0 BRA `(.L_x_22) ;  /* 0xfffffffc00500947 */ /* 0x000fea000383ffff */
.L_x_20:
[----:B0-----:R-:W-:Y:S05]  /*0550*/  BSYNC.RELIABLE B1 ;  /* 0x0000000000017941 */ /* 0x001fea0003800100 */
.L_x_19:
[----:B------:R-:W-:-:S04]  /*0560*/  IADD3 R2, P0, PT, R2, 0x2, RZ ;  /* 0x0000000202027810 */ /* 0x000fc80007f1e0ff */
[----:B------:R-:W-:Y:S01]  /*0570*/  IADD3.X R3, PT, PT, RZ, R3, RZ, P0, !PT ;  /* 0x00000003ff037210 */ /* 0x000fe200007fe4ff */
[----:B------:R-:W-:Y:S08]  /*0580*/  BRA `(.L_x_23) ;  /* 0xfffffff800cc7947 */ /* 0x000ff0000383ffff */
.L_x_21:
[----:B0-----:R-:W-:Y:S05]  /*0590*/  BSYNC.RECONVERGENT B0 ;  /* 0x0000000000007941 */ /* 0x001fea0003800200 */
.L_x_18:
[----:B------:R-:W-:Y:S05]  /*05a0*/  WARPSYNC.ALL ;  /* 0x0000000000007948 */ /* 0x000fea0003800000 */
[----:B------:R-:W-:-:S04]  /*05b0*/  IMAD.WIDE.U32 R4, R3, 0x5, RZ ;  /* 0x0000000503047825 */ /* 0x000fc800078e00ff */
[----:B------:R-:W-:-:S04]  /*05c0*/  IMAD.WIDE.U32 R6, P0, R2, 0x2, R4 ;  /* 0x0000000202067825 */ /* 0x000fc80007800004 */
[----:B------:R-:W-:Y:S01]  /*05d0*/  IMAD.WIDE.U32 R4, R2, 0x5, RZ ;  /* 0x0000000502047825 */ /* 0x000fe200078e00ff */
[----:B------:R-:W-:-:S03]  /*05e0*/  MOV R8, R7 ;  /* 0x0000000700087202 */ /* 0x000fc60000000f00 */
[----:B------:R-:W-:Y:S01]  /*05f0*/  IMAD.X R9, RZ, RZ, RZ, P0 ;  /* 0x000000ffff097224 */ /* 0x000fe200000e06ff */
[----:B------:R-:W-:Y:S02]  /*0600*/  IADD3 RZ, P0, PT, R5, R6, RZ ;  /* 0x0000000605ff7210 */ /* 0x000fe40007f1e0ff */
[----:B------:R-:W0:Y:S03]  /*0610*/  LDC.64 R6, c[0x0][0x380] ;  /* 0x0000e000ff067b82 */ /* 0x000e260000000a00 */
[----:B------:R-:W-:-:S03]  /*0620*/  IMAD.WIDE.U32.X R4, R3, 0x2, R8, P0 ;  /* 0x0000000203047825 */ /* 0x000fc600000e0408 */
[----:B------:R-:W-:-:S05]  /*0630*/  IADD3 R8, P0, PT, R2, -R4, RZ ;  /* 0x8000000402087210 */ /* 0x000fca0007f1e0ff */
[----:B------:R-:W-:-:S05]  /*0640*/  IMAD.X R9, R3, 0x1, ~R5, P0 ;  /* 0x0000000103097824 */ /* 0x000fca00000e0e05 */
[--C-:B------:R-:W-:Y:S02]  /*0650*/  SHF.R.U64 R3, R8, 0x1, R9.reuse ;  /* 0x0000000108037819 */ /* 0x100fe40000001209 */
[----:B------:R-:W-:Y:S02]  /*0660*/  SHF.R.U32.HI R9, RZ, 0x1, R9 ;  /* 0x00000001ff097819 */ /* 0x000fe40000011609 */
[----:B------:R-:W-:-:S04]  /*0670*/  IADD3 R3, P0, PT, R3, R4, RZ ;  /* 0x0000000403037210 */ /* 0x000fc80007f1e0ff */
[----:B------:R-:W-:-:S04]  /*0680*/  IADD3.X R4, PT, PT, R9, R5, RZ, P0, !PT ;  /* 0x0000000509047210 */ /* 0x000fc800007fe4ff */
[----:B------:R-:W-:Y:S01]  /*0690*/  SHF.R.U64 R3, R3, 0x1e, R4 ;  /* 0x0000001e03037819 */ /* 0x000fe20000001204 */
[----:B0-----:R-:W-:-:S04]  /*06a0*/  IMAD.WIDE R4, R0, 0x4, R6 ;  /* 0x0000000400047825 */ /* 0x001fc800078e0206 */
[----:B------:R-:W-:-:S05]  /*06b0*/  IMAD R3, R3, -0x7fffffff, R2 ;  /* 0x8000000103037824 */ /* 0x000fca00078e0202 */
[----:B------:R-:W-:Y:S01]  /*06c0*/  STG.E desc[UR4][R4.64], R3 ;  /* 0x0000000304007986 */ /* 0x000fe2000c101904 */
[----:B------:R-:W-:Y:S05]  /*06d0*/  EXIT ;  /* 0x000000000000794d */ /* 0x000fea0003800000 */
.L_x_24:
        /* <DEDUP_REMOVED lines=10> */
.L_x_28:


//--------------------- .nv.global.init           --------------------------
	.section	.nv.global.init,"aw",@progbits
	.align	4
.nv.global.init:
	.type		__cudart_i2opi_f,@object
	.size		__cudart_i2opi_f,(.L_0 - __cudart_i2opi_f)
__cudart_i2opi_f:
        /*0000*/ 	.byte	0x41, 0x90, 0x43, 0x3c, 0x99, 0x95, 0x62, 0xdb, 0xc0, 0xdd, 0x34, 0xf5, 0xd1, 0x57, 0x27, 0xfc
        /*0010*/ 	.byte	0x29, 0x15, 0x44, 0x4e, 0x6e, 0x83, 0xf9, 0xa2
.L_0:


//--------------------- .nv.shared.reserved.0     --------------------------
	.section	.nv.shared.reserved.0,"aw",@nobits
	.weak		__nv_reservedSMEM_offset_0_alias
	.size		__nv_reservedSMEM_offset_0_alias, 0, 64
	.other		__nv_reservedSMEM_offset_0_alias,@"STO_CUDA_RESERVED_SHARED STV_DEFAULT"
__nv_reservedSMEM_offset_0_alias:
	.zero		0
	.zero		64


//--------------------- .nv.constant0._Z17random_function_2Pff --------------------------
	.section	.nv.constant0._Z17random_function_2Pff,"a",@progbits
	.sectionflags	@""
	.align	4
.nv.constant0._Z17random_function_2Pff:
	.zero		908


//--------------------- .nv.constant0._Z17random_function_1Pi --------------------------
	.section	.nv.constant0._Z17random_function_1Pi,"a",@progbits
	.sectionflags	@""
	.align	4
.nv.constant0._Z17random_function_1Pi:
	.zero		904


//--------------------- .nv.constant0._Z16transform_coordsPiS_fi --------------------------
	.section	.nv.constant0._Z16transform_coordsPiS_fi,"a",@progbits
	.sectionflags	@""
	.align	4
.nv.constant0._Z16transform_coordsPiS_fi:
	.zero		920


//--------------------- .nv.constant0._Z15generate_primesPii --------------------------
	.section	.nv.constant0._Z15generate_primesPii,"a",@progbits
	.sectionflags	@""
	.align	4
.nv.constant0._Z15generate_primesPii:
	.zero		908


//--------------------- SYMBOLS --------------------------

	.type		.nv.reservedSmem.offset0,@object
	.size		.nv.reservedSmem.offset0,0x4
